// auto-generated by cutlass_sweep.sparse_gemm — config: {"arch": "sm_90", "cluster_m": 1, "cluster_n": 2, "dtype": "e4m3", "tile_k": 64, "tile_m": 64, "tile_n": 128}
#include "cutlass/cutlass.h"
#include "cutlass/gemm/collective/collective_builder.hpp"
#include "cutlass/gemm/device/gemm_universal_adapter.h"
#include "cutlass/gemm/kernel/gemm_universal.hpp"
#include "cutlass/epilogue/collective/collective_builder.hpp"

using Elem = cutlass::float_e4m3_t;
using Acc  = float;
using TileShape    = cute::Shape<cute::_64, cute::_128, cute::_64>;
using ClusterShape = cute::Shape<cute::_1, cute::_2, cute::_1>;

using CollectiveEpilogue = typename cutlass::epilogue::collective::CollectiveBuilder<
    cutlass::arch::Sm90, cutlass::arch::OpClassSparseTensorOp,
    TileShape, ClusterShape,
    cutlass::epilogue::collective::EpilogueTileAuto,
    Acc, Acc,
    Acc, cutlass::layout::ColumnMajor, 128 / cutlass::sizeof_bits<Acc>::value,
    Acc, cutlass::layout::ColumnMajor, 128 / cutlass::sizeof_bits<Acc>::value,
    cutlass::epilogue::collective::EpilogueScheduleAuto
  >::CollectiveOp;

using CollectiveMainloop = typename cutlass::gemm::collective::CollectiveBuilder<
    cutlass::arch::Sm90, cutlass::arch::OpClassSparseTensorOp,
    Elem, cutlass::layout::RowMajor, 128 / cutlass::sizeof_bits<Elem>::value,
    Elem, cutlass::layout::ColumnMajor, 128 / cutlass::sizeof_bits<Elem>::value,
    Acc,
    TileShape, ClusterShape,
    cutlass::gemm::collective::StageCountAutoCarveout<static_cast<int>(sizeof(typename CollectiveEpilogue::SharedStorage))>,
    cutlass::gemm::collective::KernelScheduleAuto
  >::CollectiveOp;

using GemmKernel = cutlass::gemm::kernel::GemmUniversal<
    cute::Shape<int,int,int,int>,
    CollectiveMainloop,
    CollectiveEpilogue
>;
using Gemm = cutlass::gemm::device::GemmUniversalAdapter<GemmKernel>;

auto* _anchor = &cutlass::device_kernel<GemmKernel>;


// ===== COMPILED SASS (sm_90a) =====

	.target	sm_90a

	.elftype	@"ET_EXEC"


//--------------------- .note.nv.tkinfo           --------------------------
	.section	.note.nv.tkinfo,"",@"SHT_NOTE"
	.sectionflags	@"SHF_NOTE_NV_TKINFO"
	.tkinfo
        /*0018*/ 	.word	0x00000002
        /*0030*/ 	.string	""
        /*0030*/ 	.string	"ptxas"
        /*0030*/ 	.string	"Cuda compilation tools, release 13.0, V13.0.88"
        /*0030*/ 	.string	"Build cuda_13.0.r13.0/compiler.36424714_0"
        /*0030*/ 	.string	"-arch sm_90a -m 64 "



//--------------------- .note.nv.cuinfo           --------------------------
	.section	.note.nv.cuinfo,"",@"SHT_NOTE"
	.sectionflags	@"SHF_NOTE_NV_CUINFO"
        /*0018*/ 	.short	0x0002
        /*001a*/ 	.short	0x005a
        /*001c*/ 	.short	0x0082
	.zero		2


//--------------------- .nv.info                  --------------------------
	.section	.nv.info,"",@"SHT_CUDA_INFO"
	.align	4


	//----- nvinfo : EIATTR_REGCOUNT
	.align		4
        /*0000*/ 	.byte	0x04, 0x2f
        /*0002*/ 	.short	(.L_12 - .L_11)
	.align		4
.L_11:
        /*0004*/ 	.word	index@(_ZN7cutlass13device_kernelINS_4gemm6kernel13GemmUniversalIN4cute5tupleIJiiiiEEENS1_10collective13CollectiveMmaINS1_43MainloopSm90TmaGmmaWarpSpecializedSparseFP8ILi21ENS5_IJNS4_1CILi1EEENSA_ILi2EEESB_EEENS1_32KernelTmaWarpSpecializedPingpongEEENS5_IJNSA_ILi64EEENSA_ILi128EEESG_EEENS_12float_e4m3_tENS5_IJNS4_6LayoutINS5_IJiNS5_IJSC_iEEEiEEENS5_IJlNS5_IJSB_SC_EEElEEEEENSK_INS5_IJNS5_IJSG_iEEESQ_iEEENS5_IJNS5_IJSG_NSA_ILi4096EEEEEENS5_IJSB_lEEElEEEEEEEESJ_NS5_IJlSB_lEEENS4_8TiledMMAINS4_8MMA_AtomIJNS4_4SM904GMMA6SPARSE32GMMA_64x128x64_F32E4M3E4M3_SS_TNILNS12_7ScaleInE1ELS15_1ELNS12_9SparseSelE0EEEEEENSK_INS5_IJSB_SB_SB_EEENS5_IJNSA_ILi0EEES1A_S1A_EEEEENS5_IJNS4_10UnderscoreES1D_S1D_EEEEENS4_23SM90_TMA_LOAD_MULTICASTENS4_14ComposedLayoutINS4_7SwizzleILi1ELi4ELi3EEENS4_25smem_sparse_ptr_flag_bitsILi2ELi8EEENSK_INS5_IJNS5_IJSB_NSA_ILi8EEEEEENS5_IJSC_NSA_ILi32EEEEEEEEENS5_IJNS5_IJS1A_SG_EEESN_EEEEEEEvNS4_8identityENS4_13SM90_TMA_LOADENS1H_INS1I_ILi2ELi4ELi3EEENS4_18smem_ptr_flag_bitsILi8EEENSK_INS5_IJS1M_SG_EEENS5_IJSG_SB_EEEEEEEvS1V_EENS_8epilogue10collective6detail29Sm90TmaWarpSpecializedAdapterINS26_15DefaultEpilogueIfNS5_IJSB_llEEES2A_NS25_6thread17LinearCombinationIfLi1EffLNS2B_9ScaleType4KindE0ELNS_15FloatRoundStyleE2EfEENS1_15EpilogueDefaultEEEEEvvEEEEvNT_6ParamsE)
        /*0008*/ 	.word	0x000000a8


	//----- nvinfo : EIATTR_FRAME_SIZE
	.align		4
.L_12:
        /*000c*/ 	.byte	0x04, 0x11
        /*000e*/ 	.short	(.L_14 - .L_13)
	.align		4
.L_13:
        /*0010*/ 	.word	index@(_ZN7cutlass13device_kernelINS_4gemm6kernel13GemmUniversalIN4cute5tupleIJiiiiEEENS1_10collective13CollectiveMmaINS1_43MainloopSm90TmaGmmaWarpSpecializedSparseFP8ILi21ENS5_IJNS4_1CILi1EEENSA_ILi2EEESB_EEENS1_32KernelTmaWarpSpecializedPingpongEEENS5_IJNSA_ILi64EEENSA_ILi128EEESG_EEENS_12float_e4m3_tENS5_IJNS4_6LayoutINS5_IJiNS5_IJSC_iEEEiEEENS5_IJlNS5_IJSB_SC_EEElEEEEENSK_INS5_IJNS5_IJSG_iEEESQ_iEEENS5_IJNS5_IJSG_NSA_ILi4096EEEEEENS5_IJSB_lEEElEEEEEEEESJ_NS5_IJlSB_lEEENS4_8TiledMMAINS4_8MMA_AtomIJNS4_4SM904GMMA6SPARSE32GMMA_64x128x64_F32E4M3E4M3_SS_TNILNS12_7ScaleInE1ELS15_1ELNS12_9SparseSelE0EEEEEENSK_INS5_IJSB_SB_SB_EEENS5_IJNSA_ILi0EEES1A_S1A_EEEEENS5_IJNS4_10UnderscoreES1D_S1D_EEEEENS4_23SM90_TMA_LOAD_MULTICASTENS4_14ComposedLayoutINS4_7SwizzleILi1ELi4ELi3EEENS4_25smem_sparse_ptr_flag_bitsILi2ELi8EEENSK_INS5_IJNS5_IJSB_NSA_ILi8EEEEEENS5_IJSC_NSA_ILi32EEEEEEEEENS5_IJNS5_IJS1A_SG_EEESN_EEEEEEEvNS4_8identityENS4_13SM90_TMA_LOADENS1H_INS1I_ILi2ELi4ELi3EEENS4_18smem_ptr_flag_bitsILi8EEENSK_INS5_IJS1M_SG_EEENS5_IJSG_SB_EEEEEEEvS1V_EENS_8epilogue10collective6detail29Sm90TmaWarpSpecializedAdapterINS26_15DefaultEpilogueIfNS5_IJSB_llEEES2A_NS25_6thread17LinearCombinationIfLi1EffLNS2B_9ScaleType4KindE0ELNS_15FloatRoundStyleE2EfEENS1_15EpilogueDefaultEEEEEvvEEEEvNT_6ParamsE)
        /*0014*/ 	.word	0x00000000


	//----- nvinfo : EIATTR_MIN_STACK_SIZE
	.align		4
.L_14:
        /*0018*/ 	.byte	0x04, 0x12
        /*001a*/ 	.short	(.L_16 - .L_15)
	.align		4
.L_15:
        /*001c*/ 	.word	index@(_ZN7cutlass13device_kernelINS_4gemm6kernel13GemmUniversalIN4cute5tupleIJiiiiEEENS1_10collective13CollectiveMmaINS1_43MainloopSm90TmaGmmaWarpSpecializedSparseFP8ILi21ENS5_IJNS4_1CILi1EEENSA_ILi2EEESB_EEENS1_32KernelTmaWarpSpecializedPingpongEEENS5_IJNSA_ILi64EEENSA_ILi128EEESG_EEENS_12float_e4m3_tENS5_IJNS4_6LayoutINS5_IJiNS5_IJSC_iEEEiEEENS5_IJlNS5_IJSB_SC_EEElEEEEENSK_INS5_IJNS5_IJSG_iEEESQ_iEEENS5_IJNS5_IJSG_NSA_ILi4096EEEEEENS5_IJSB_lEEElEEEEEEEESJ_NS5_IJlSB_lEEENS4_8TiledMMAINS4_8MMA_AtomIJNS4_4SM904GMMA6SPARSE32GMMA_64x128x64_F32E4M3E4M3_SS_TNILNS12_7ScaleInE1ELS15_1ELNS12_9SparseSelE0EEEEEENSK_INS5_IJSB_SB_SB_EEENS5_IJNSA_ILi0EEES1A_S1A_EEEEENS5_IJNS4_10UnderscoreES1D_S1D_EEEEENS4_23SM90_TMA_LOAD_MULTICASTENS4_14ComposedLayoutINS4_7SwizzleILi1ELi4ELi3EEENS4_25smem_sparse_ptr_flag_bitsILi2ELi8EEENSK_INS5_IJNS5_IJSB_NSA_ILi8EEEEEENS5_IJSC_NSA_ILi32EEEEEEEEENS5_IJNS5_IJS1A_SG_EEESN_EEEEEEEvNS4_8identityENS4_13SM90_TMA_LOADENS1H_INS1I_ILi2ELi4ELi3EEENS4_18smem_ptr_flag_bitsILi8EEENSK_INS5_IJS1M_SG_EEENS5_IJSG_SB_EEEEEEEvS1V_EENS_8epilogue10collective6detail29Sm90TmaWarpSpecializedAdapterINS26_15DefaultEpilogueIfNS5_IJSB_llEEES2A_NS25_6thread17LinearCombinationIfLi1EffLNS2B_9ScaleType4KindE0ELNS_15FloatRoundStyleE2EfEENS1_15EpilogueDefaultEEEEEvvEEEEvNT_6ParamsE)
        /*0020*/ 	.word	0x00000000
.L_16:


//--------------------- .nv.compat                --------------------------
	.section	.nv.compat,"",@"SHT_CUDA_COMPAT_INFO"
	.align	4
        /*0000*/ 	.byte	0x02, 0x09, 0x01, 0x00, 0x02, 0x02, 0x04, 0x00, 0x02, 0x05, 0x05, 0x00, 0x03, 0x07, 0x01, 0x01
        /*0010*/ 	.byte	0x02, 0x03, 0x01, 0x00, 0x02, 0x06, 0x01, 0x00, 0x04, 0x0b, 0x08, 0x00, 0x00, 0x00, 0x00, 0x00
        /*0020*/ 	.byte	0x00, 0x00, 0x00, 0x00


//--------------------- .nv.info._ZN7cutlass13device_kernelINS_4gemm6kernel13GemmUniversalIN4cute5tupleIJiiiiEEENS1_10collective13CollectiveMmaINS1_43MainloopSm90TmaGmmaWarpSpecializedSparseFP8ILi21ENS5_IJNS4_1CILi1EEENSA_ILi2EEESB_EEENS1_32KernelTmaWarpSpecializedPingpongEEENS5_IJNSA_ILi64EEENSA_ILi128EEESG_EEENS_12float_e4m3_tENS5_IJNS4_6LayoutINS5_IJiNS5_IJSC_iEEEiEEENS5_IJlNS5_IJSB_SC_EEElEEEEENSK_INS5_IJNS5_IJSG_iEEESQ_iEEENS5_IJNS5_IJSG_NSA_ILi4096EEEEEENS5_IJSB_lEEElEEEEEEEESJ_NS5_IJlSB_lEEENS4_8TiledMMAINS4_8MMA_AtomIJNS4_4SM904GMMA6SPARSE32GMMA_64x128x64_F32E4M3E4M3_SS_TNILNS12_7ScaleInE1ELS15_1ELNS12_9SparseSelE0EEEEEENSK_INS5_IJSB_SB_SB_EEENS5_IJNSA_ILi0EEES1A_S1A_EEEEENS5_IJNS4_10UnderscoreES1D_S1D_EEEEENS4_23SM90_TMA_LOAD_MULTICASTENS4_14ComposedLayoutINS4_7SwizzleILi1ELi4ELi3EEENS4_25smem_sparse_ptr_flag_bitsILi2ELi8EEENSK_INS5_IJNS5_IJSB_NSA_ILi8EEEEEENS5_IJSC_NSA_ILi32EEEEEEEEENS5_IJNS5_IJS1A_SG_EEESN_EEEEEEEvNS4_8identityENS4_13SM90_TMA_LOADENS1H_INS1I_ILi2ELi4ELi3EEENS4_18smem_ptr_flag_bitsILi8EEENSK_INS5_IJS1M_SG_EEENS5_IJSG_SB_EEEEEEEvS1V_EENS_8epilogue10collective6detail29Sm90TmaWarpSpecializedAdapterINS26_15DefaultEpilogueIfNS5_IJSB_llEEES2A_NS25_6thread17LinearCombinationIfLi1EffLNS2B_9ScaleType4KindE0ELNS_15FloatRoundStyleE2EfEENS1_15EpilogueDefaultEEEEEvvEEEEvNT_6ParamsE --------------------------
	.section	.nv.info._ZN7cutlass13device_kernelINS_4gemm6kernel13GemmUniversalIN4cute5tupleIJiiiiEEENS1_10collective13CollectiveMmaINS1_43MainloopSm90TmaGmmaWarpSpecializedSparseFP8ILi21ENS5_IJNS4_1CILi1EEENSA_ILi2EEESB_EEENS1_32KernelTmaWarpSpecializedPingpongEEENS5_IJNSA_ILi64EEENSA_ILi128EEESG_EEENS_12float_e4m3_tENS5_IJNS4_6LayoutINS5_IJiNS5_IJSC_iEEEiEEENS5_IJlNS5_IJSB_SC_EEElEEEEENSK_INS5_IJNS5_IJSG_iEEESQ_iEEENS5_IJNS5_IJSG_NSA_ILi4096EEEEEENS5_IJSB_lEEElEEEEEEEESJ_NS5_IJlSB_lEEENS4_8TiledMMAINS4_8MMA_AtomIJNS4_4SM904GMMA6SPARSE32GMMA_64x128x64_F32E4M3E4M3_SS_TNILNS12_7ScaleInE1ELS15_1ELNS12_9SparseSelE0EEEEEENSK_INS5_IJSB_SB_SB_EEENS5_IJNSA_ILi0EEES1A_S1A_EEEEENS5_IJNS4_10UnderscoreES1D_S1D_EEEEENS4_23SM90_TMA_LOAD_MULTICASTENS4_14ComposedLayoutINS4_7SwizzleILi1ELi4ELi3EEENS4_25smem_sparse_ptr_flag_bitsILi2ELi8EEENSK_INS5_IJNS5_IJSB_NSA_ILi8EEEEEENS5_IJSC_NSA_ILi32EEEEEEEEENS5_IJNS5_IJS1A_SG_EEESN_EEEEEEEvNS4_8identityENS4_13SM90_TMA_LOADENS1H_INS1I_ILi2ELi4ELi3EEENS4_18smem_ptr_flag_bitsILi8EEENSK_INS5_IJS1M_SG_EEENS5_IJSG_SB_EEEEEEEvS1V_EENS_8epilogue10collective6detail29Sm90TmaWarpSpecializedAdapterINS26_15DefaultEpilogueIfNS5_IJSB_llEEES2A_NS25_6thread17LinearCombinationIfLi1EffLNS2B_9ScaleType4KindE0ELNS_15FloatRoundStyleE2EfEENS1_15EpilogueDefaultEEEEEvvEEEEvNT_6ParamsE,"",@"SHT_CUDA_INFO"
	.sectionflags	@""
	.align	4


	//----- nvinfo : EIATTR_CUDA_API_VERSION
	.align		4
        /*0000*/ 	.byte	0x04, 0x37
        /*0002*/ 	.short	(.L_18 - .L_17)
.L_17:
        /*0004*/ 	.word	0x00000082


	//----- nvinfo : EIATTR_KPARAM_INFO
	.align		4
.L_18:
        /*0008*/ 	.byte	0x04, 0x17
        /*000a*/ 	.short	(.L_20 - .L_19)
.L_19:
        /*000c*/ 	.word	0x00000000
        /*0010*/ 	.short	0x0000
        /*0012*/ 	.short	0x0070
        /*0014*/ 	.byte	0x00, 0xf0, 0x01, 0x14


	//----- nvinfo : EIATTR_SPARSE_MMA_MASK
	.align		4
.L_20:
        /*0018*/ 	.byte	0x03, 0x50
        /*001a*/ 	.short	0x0001


	//----- nvinfo : EIATTR_MAXREG_COUNT
	.align		4
        /*001c*/ 	.byte	0x03, 0x1b
        /*001e*/ 	.short	0x00a8


	//----- nvinfo : EIATTR_NUM_BARRIERS
	.align		4
        /*0020*/ 	.byte	0x02, 0x4c
        /*0022*/ 	.byte	0x01
	.zero		1


	//----- nvinfo : EIATTR_MERCURY_ISA_VERSION
	.align		4
        /*0024*/ 	.byte	0x03, 0x5f
        /*0026*/ 	.short	0x0101


	//----- nvinfo : EIATTR_INT_WARP_WIDE_INSTR_OFFSETS
	.align		4
        /*0028*/ 	.byte	0x04, 0x31
        /*002a*/ 	.short	(.L_22 - .L_21)


	//   ....[0]....
.L_21:
        /*002c*/ 	.word	0x00000730


	//   ....[1]....
        /*0030*/ 	.word	0x00000770


	//   ....[2]....
        /*0034*/ 	.word	0x000008b0


	//   ....[3]....
        /*0038*/ 	.word	0x000008c0


	//   ....[4]....
        /*003c*/ 	.word	0x000008d0


	//   ....[5]....
        /*0040*/ 	.word	0x000008f0


	//   ....[6]....
        /*0044*/ 	.word	0x00000990


	//   ....[7]....
        /*0048*/ 	.word	0x000009f0


	//----- nvinfo : EIATTR_COOP_GROUP_MASK_REGIDS
	.align		4
.L_22:
        /*004c*/ 	.byte	0x04, 0x29
        /*004e*/ 	.short	(.L_24 - .L_23)


	//   ....[0]....
.L_23:
        /*0050*/ 	.word	0xffffffff


	//   ....[1]....
        /*0054*/ 	.word	0xffffffff


	//   ....[2]....
        /*0058*/ 	.word	0xffffffff


	//   ....[3]....
        /*005c*/ 	.word	0xffffffff


	//   ....[4]....
        /*0060*/ 	.word	0xffffffff


	//   ....[5]....
        /*0064*/ 	.word	0xffffffff


	//   ....[6]....
        /*0068*/ 	.word	0xffffffff


	//----- nvinfo : EIATTR_COOP_GROUP_INSTR_OFFSETS
	.align		4
.L_24:
        /*006c*/ 	.byte	0x04, 0x28
        /*006e*/ 	.short	(.L_26 - .L_25)


	//   ....[0]....
.L_25:
        /*0070*/ 	.word	0x00000060


	//   ....[1]....
        /*0074*/ 	.word	0x00000070


	//   ....[2]....
        /*0078*/ 	.word	0x00000160


	//   ....[3]....
        /*007c*/ 	.word	0x00000550


	//   ....[4]....
        /*0080*/ 	.word	0x00000590


	//   ....[5]....
        /*0084*/ 	.word	0x00000610


	//   ....[6]....
        /*0088*/ 	.word	0x00000b50


	//----- nvinfo : EIATTR_REG_RECONFIG
	.align		4
.L_26:
        /*008c*/ 	.byte	0x01, 0x54
	.zero		2


	//----- nvinfo : EIATTR_MBARRIER_INSTR_OFFSETS
	.align		4
        /*0090*/ 	.byte	0x04, 0x39
        /*0092*/ 	.short	(.L_28 - .L_27)


	//   ....[0]....
.L_27:
        /*0094*/ 	.word	0x00000290
        /*0098*/ 	.word	0x000000ff
        /*009c*/ 	.word	0x00000000
        /*00a0*/ 	.short	0x0100
        /*00a2*/ 	.byte	0x08
	.zero		1


	//   ....[1]....
        /*00a4*/ 	.word	0x000002a0
        /*00a8*/ 	.word	0x000000ff
        /*00ac*/ 	.word	0x000000a8
        /*00b0*/ 	.short	0x0100
        /*00b2*/ 	.byte	0x08
	.zero		1


	//   ....[2]....
        /*00b4*/ 	.word	0x000002b0
        /*00b8*/ 	.word	0x000000ff
        /*00bc*/ 	.word	0x00000008
        /*00c0*/ 	.short	0x0100
        /*00c2*/ 	.byte	0x08
	.zero		1


	//   ....[3]....
        /*00c4*/ 	.word	0x000002c0
        /*00c8*/ 	.word	0x000000ff
        /*00cc*/ 	.word	0x000000b0
        /*00d0*/ 	.short	0x0100
        /*00d2*/ 	.byte	0x08
	.zero		1


	//   ....[4]....
        /*00d4*/ 	.word	0x000002d0
        /*00d8*/ 	.word	0x000000ff
        /*00dc*/ 	.word	0x00000010
        /*00e0*/ 	.short	0x0100
        /*00e2*/ 	.byte	0x08
	.zero		1


	//   ....[5]....
        /*00e4*/ 	.word	0x000002e0
        /*00e8*/ 	.word	0x000000ff
        /*00ec*/ 	.word	0x000000b8
        /*00f0*/ 	.short	0x0100
        /*00f2*/ 	.byte	0x08
	.zero		1


	//   ....[6]....
        /*00f4*/ 	.word	0x000002f0
        /*00f8*/ 	.word	0x000000ff
        /*00fc*/ 	.word	0x00000018
        /*0100*/ 	.short	0x0100
        /*0102*/ 	.byte	0x08
	.zero		1


	//   ....[7]....
        /*0104*/ 	.word	0x00000300
        /*0108*/ 	.word	0x000000ff
        /*010c*/ 	.word	0x000000c0
        /*0110*/ 	.short	0x0100
        /*0112*/ 	.byte	0x08
	.zero		1


	//   ....[8]....
        /*0114*/ 	.word	0x00000310
        /*0118*/ 	.word	0x000000ff
        /*011c*/ 	.word	0x00000020
        /*0120*/ 	.short	0x0100
        /*0122*/ 	.byte	0x08
	.zero		1


	//   ....[9]....
        /*0124*/ 	.word	0x00000320
        /*0128*/ 	.word	0x000000ff
        /*012c*/ 	.word	0x000000c8
        /*0130*/ 	.short	0x0100
        /*0132*/ 	.byte	0x08
	.zero		1


	//   ....[10]....
        /*0134*/ 	.word	0x00000330
        /*0138*/ 	.word	0x000000ff
        /*013c*/ 	.word	0x00000028
        /*0140*/ 	.short	0x0100
        /*0142*/ 	.byte	0x08
	.zero		1


	//   ....[11]....
        /*0144*/ 	.word	0x00000340
        /*0148*/ 	.word	0x000000ff
        /*014c*/ 	.word	0x000000d0
        /*0150*/ 	.short	0x0100
        /*0152*/ 	.byte	0x08
	.zero		1


	//   ....[12]....
        /*0154*/ 	.word	0x00000350
        /*0158*/ 	.word	0x000000ff
        /*015c*/ 	.word	0x00000030
        /*0160*/ 	.short	0x0100
        /*0162*/ 	.byte	0x08
	.zero		1


	//   ....[13]....
        /*0164*/ 	.word	0x00000360
        /*0168*/ 	.word	0x000000ff
        /*016c*/ 	.word	0x000000d8
        /*0170*/ 	.short	0x0100
        /*0172*/ 	.byte	0x08
	.zero		1


	//   ....[14]....
        /*0174*/ 	.word	0x00000370
        /*0178*/ 	.word	0x000000ff
        /*017c*/ 	.word	0x00000038
        /*0180*/ 	.short	0x0100
        /*0182*/ 	.byte	0x08
	.zero		1


	//   ....[15]....
        /*0184*/ 	.word	0x00000380
        /*0188*/ 	.word	0x000000ff
        /*018c*/ 	.word	0x000000e0
        /*0190*/ 	.short	0x0100
        /*0192*/ 	.byte	0x08
	.zero		1


	//   ....[16]....
        /*0194*/ 	.word	0x00000390
        /*0198*/ 	.word	0x000000ff
        /*019c*/ 	.word	0x00000040
        /*01a0*/ 	.short	0x0100
        /*01a2*/ 	.byte	0x08
	.zero		1


	//   ....[17]....
        /*01a4*/ 	.word	0x000003a0
        /*01a8*/ 	.word	0x000000ff
        /*01ac*/ 	.word	0x000000e8
        /*01b0*/ 	.short	0x0100
        /*01b2*/ 	.byte	0x08
	.zero		1


	//   ....[18]....
        /*01b4*/ 	.word	0x000003b0
        /*01b8*/ 	.word	0x000000ff
        /*01bc*/ 	.word	0x00000048
        /*01c0*/ 	.short	0x0100
        /*01c2*/ 	.byte	0x08
	.zero		1


	//   ....[19]....
        /*01c4*/ 	.word	0x000003c0
        /*01c8*/ 	.word	0x000000ff
        /*01cc*/ 	.word	0x000000f0
        /*01d0*/ 	.short	0x0100
        /*01d2*/ 	.byte	0x08
	.zero		1


	//   ....[20]....
        /*01d4*/ 	.word	0x000003d0
        /*01d8*/ 	.word	0x000000ff
        /*01dc*/ 	.word	0x00000050
        /*01e0*/ 	.short	0x0100
        /*01e2*/ 	.byte	0x08
	.zero		1


	//   ....[21]....
        /*01e4*/ 	.word	0x000003e0
        /*01e8*/ 	.word	0x000000ff
        /*01ec*/ 	.word	0x000000f8
        /*01f0*/ 	.short	0x0100
        /*01f2*/ 	.byte	0x08
	.zero		1


	//   ....[22]....
        /*01f4*/ 	.word	0x000003f0
        /*01f8*/ 	.word	0x000000ff
        /*01fc*/ 	.word	0x00000058
        /*0200*/ 	.short	0x0100
        /*0202*/ 	.byte	0x08
	.zero		1


	//   ....[23]....
        /*0204*/ 	.word	0x00000400
        /*0208*/ 	.word	0x000000ff
        /*020c*/ 	.word	0x00000100
        /*0210*/ 	.short	0x0100
        /*0212*/ 	.byte	0x08
	.zero		1


	//   ....[24]....
        /*0214*/ 	.word	0x00000410
        /*0218*/ 	.word	0x000000ff
        /*021c*/ 	.word	0x00000060
        /*0220*/ 	.short	0x0100
        /*0222*/ 	.byte	0x08
	.zero		1


	//   ....[25]....
        /*0224*/ 	.word	0x00000420
        /*0228*/ 	.word	0x000000ff
        /*022c*/ 	.word	0x00000108
        /*0230*/ 	.short	0x0100
        /*0232*/ 	.byte	0x08
	.zero		1


	//   ....[26]....
        /*0234*/ 	.word	0x00000430
        /*0238*/ 	.word	0x000000ff
        /*023c*/ 	.word	0x00000068
        /*0240*/ 	.short	0x0100
        /*0242*/ 	.byte	0x08
	.zero		1


	//   ....[27]....
        /*0244*/ 	.word	0x00000440
        /*0248*/ 	.word	0x000000ff
        /*024c*/ 	.word	0x00000110
        /*0250*/ 	.short	0x0100
        /*0252*/ 	.byte	0x08
	.zero		1


	//   ....[28]....
        /*0254*/ 	.word	0x00000450
        /*0258*/ 	.word	0x000000ff
        /*025c*/ 	.word	0x00000070
        /*0260*/ 	.short	0x0100
        /*0262*/ 	.byte	0x08
	.zero		1


	//   ....[29]....
        /*0264*/ 	.word	0x00000460
        /*0268*/ 	.word	0x000000ff
        /*026c*/ 	.word	0x00000118
        /*0270*/ 	.short	0x0100
        /*0272*/ 	.byte	0x08
	.zero		1


	//   ....[30]....
        /*0274*/ 	.word	0x00000470
        /*0278*/ 	.word	0x000000ff
        /*027c*/ 	.word	0x00000078
        /*0280*/ 	.short	0x0100
        /*0282*/ 	.byte	0x08
	.zero		1


	//   ....[31]....
        /*0284*/ 	.word	0x00000480
        /*0288*/ 	.word	0x000000ff
        /*028c*/ 	.word	0x00000120
        /*0290*/ 	.short	0x0100
        /*0292*/ 	.byte	0x08
	.zero		1


	//   ....[32]....
        /*0294*/ 	.word	0x00000490
        /*0298*/ 	.word	0x000000ff
        /*029c*/ 	.word	0x00000080
        /*02a0*/ 	.short	0x0100
        /*02a2*/ 	.byte	0x08
	.zero		1


	//   ....[33]....
        /*02a4*/ 	.word	0x000004a0
        /*02a8*/ 	.word	0x000000ff
        /*02ac*/ 	.word	0x00000128
        /*02b0*/ 	.short	0x0100
        /*02b2*/ 	.byte	0x08
	.zero		1


	//   ....[34]....
        /*02b4*/ 	.word	0x000004b0
        /*02b8*/ 	.word	0x000000ff
        /*02bc*/ 	.word	0x00000088
        /*02c0*/ 	.short	0x0100
        /*02c2*/ 	.byte	0x08
	.zero		1


	//   ....[35]....
        /*02c4*/ 	.word	0x000004c0
        /*02c8*/ 	.word	0x000000ff
        /*02cc*/ 	.word	0x00000130
        /*02d0*/ 	.short	0x0100
        /*02d2*/ 	.byte	0x08
	.zero		1


	//   ....[36]....
        /*02d4*/ 	.word	0x000004d0
        /*02d8*/ 	.word	0x000000ff
        /*02dc*/ 	.word	0x00000090
        /*02e0*/ 	.short	0x0100
        /*02e2*/ 	.byte	0x08
	.zero		1


	//   ....[37]....
        /*02e4*/ 	.word	0x000004e0
        /*02e8*/ 	.word	0x000000ff
        /*02ec*/ 	.word	0x00000138
        /*02f0*/ 	.short	0x0100
        /*02f2*/ 	.byte	0x08
	.zero		1


	//   ....[38]....
        /*02f4*/ 	.word	0x000004f0
        /*02f8*/ 	.word	0x000000ff
        /*02fc*/ 	.word	0x00000098
        /*0300*/ 	.short	0x0100
        /*0302*/ 	.byte	0x08
	.zero		1


	//   ....[39]....
        /*0304*/ 	.word	0x00000500
        /*0308*/ 	.word	0x000000ff
        /*030c*/ 	.word	0x00000140
        /*0310*/ 	.short	0x0100
        /*0312*/ 	.byte	0x08
	.zero		1


	//   ....[40]....
        /*0314*/ 	.word	0x00000510
        /*0318*/ 	.word	0x000000ff
        /*031c*/ 	.word	0x000000a0
        /*0320*/ 	.short	0x0100
        /*0322*/ 	.byte	0x08
	.zero		1


	//   ....[41]....
        /*0324*/ 	.word	0x00000520
        /*0328*/ 	.word	0x000000ff
        /*032c*/ 	.word	0x00000148
        /*0330*/ 	.short	0x0100
        /*0332*/ 	.byte	0x08
	.zero		1


	//   ....[42]....
        /*0334*/ 	.word	0x00000a20
        /*0338*/ 	.word	0x000000ff
        /*033c*/ 	.word	0x00000180
        /*0340*/ 	.short	0x0100
        /*0342*/ 	.byte	0x08
	.zero		1


	//   ....[43]....
        /*0344*/ 	.word	0x00000ab0
        /*0348*/ 	.word	0x000000ff
        /*034c*/ 	.word	0x00000188
        /*0350*/ 	.short	0x0100
        /*0352*/ 	.byte	0x08
	.zero		1


	//   ....[44]....
        /*0354*/ 	.word	0x00000ad0
        /*0358*/ 	.word	0x000000ff
        /*035c*/ 	.word	0x00000160
        /*0360*/ 	.short	0x0100
        /*0362*/ 	.byte	0x09
	.zero		1


	//   ....[45]....
        /*0364*/ 	.word	0x00000ae0
        /*0368*/ 	.word	0x000000ff
        /*036c*/ 	.word	0x00000168
        /*0370*/ 	.short	0x0100
        /*0372*/ 	.byte	0x09
	.zero		1


	//   ....[46]....
        /*0374*/ 	.word	0x00000af0
        /*0378*/ 	.word	0x000000ff
        /*037c*/ 	.word	0x00000170
        /*0380*/ 	.short	0x0100
        /*0382*/ 	.byte	0x09
	.zero		1


	//   ....[47]....
        /*0384*/ 	.word	0x00000b00
        /*0388*/ 	.word	0x000000ff
        /*038c*/ 	.word	0x00000178
        /*0390*/ 	.short	0x0100
        /*0392*/ 	.byte	0x09
	.zero		1


	//   ....[48]....
        /*0394*/ 	.word	0x00001910
        /*0398*/ 	.word	0x000000ff
        /*039c*/ 	.word	0xfffffff8
        /*03a0*/ 	.short	0x010a
        /*03a2*/ 	.byte	0x0d
	.zero		1


	//   ....[49]....
        /*03a4*/ 	.word	0x00002010
        /*03a8*/ 	.word	0x000000ff
        /*03ac*/ 	.word	0x00000000
        /*03b0*/ 	.short	0x010a
        /*03b2*/ 	.byte	0x08
	.zero		1


	//   ....[50]....
        /*03b4*/ 	.word	0x00002050
        /*03b8*/ 	.word	0x000000ff
        /*03bc*/ 	.word	0x00000000
        /*03c0*/ 	.short	0x010a
        /*03c2*/ 	.byte	0x08
	.zero		1


	//   ....[51]....
        /*03c4*/ 	.word	0x000026a0
        /*03c8*/ 	.word	0x00000061
        /*03cc*/ 	.word	0x00000000
        /*03d0*/ 	.short	0x0101
        /*03d2*/ 	.byte	0x3f
	.zero		1


	//   ....[52]....
        /*03d4*/ 	.word	0x00002c10
        /*03d8*/ 	.word	0x00000061
        /*03dc*/ 	.word	0x00000000
        /*03e0*/ 	.short	0x0101
        /*03e2*/ 	.byte	0x14
	.zero		1


	//   ....[53]....
        /*03e4*/ 	.word	0x00002c70
        /*03e8*/ 	.word	0x000000ff
        /*03ec*/ 	.word	0x00000008
        /*03f0*/ 	.short	0x010a
        /*03f2*/ 	.byte	0x0d
	.zero		1


	//   ....[54]....
        /*03f4*/ 	.word	0x000078d0
        /*03f8*/ 	.word	0x00000004
        /*03fc*/ 	.word	0x00000000
        /*0400*/ 	.short	0x0101
        /*0402*/ 	.byte	0x14
	.zero		1


	//   ....[55]....
        /*0404*/ 	.word	0x00008240
        /*0408*/ 	.word	0x00000014
        /*040c*/ 	.word	0x000000a8
        /*0410*/ 	.short	0x010a
        /*0412*/ 	.byte	0x3f
	.zero		1


	//   ....[56]....
        /*0414*/ 	.word	0x00008700
        /*0418*/ 	.word	0x0000000a
        /*041c*/ 	.word	0x00000188
        /*0420*/ 	.short	0x0101
        /*0422*/ 	.byte	0x3f
	.zero		1


	//   ....[57]....
        /*0424*/ 	.word	0x00008e20
        /*0428*/ 	.word	0x00000005
        /*042c*/ 	.word	0x00000000
        /*0430*/ 	.short	0x010a
        /*0432*/ 	.byte	0x3f
	.zero		1


	//   ....[58]....
        /*0434*/ 	.word	0x00008ea0
        /*0438*/ 	.word	0x00000007
        /*043c*/ 	.word	0x00000000
        /*0440*/ 	.short	0x010a
        /*0442*/ 	.byte	0x3f
	.zero		1


	//   ....[59]....
        /*0444*/ 	.word	0x00008f30
        /*0448*/ 	.word	0x00000006
        /*044c*/ 	.word	0x00000000
        /*0450*/ 	.short	0x010a
        /*0452*/ 	.byte	0x3f
	.zero		1


	//   ....[60]....
        /*0454*/ 	.word	0x00008fc0
        /*0458*/ 	.word	0x00000009
        /*045c*/ 	.word	0x00000000
        /*0460*/ 	.short	0x010a
        /*0462*/ 	.byte	0x3f
	.zero		1


	//   ....[61]....
        /*0464*/ 	.word	0x00009050
        /*0468*/ 	.word	0x00000006
        /*046c*/ 	.word	0x00000000
        /*0470*/ 	.short	0x010a
        /*0472*/ 	.byte	0x3f
	.zero		1


	//   ....[62]....
        /*0474*/ 	.word	0x000090e0
        /*0478*/ 	.word	0x00000009
        /*047c*/ 	.word	0x00000000
        /*0480*/ 	.short	0x010a
        /*0482*/ 	.byte	0x3f
	.zero		1


	//   ....[63]....
        /*0484*/ 	.word	0x00009170
        /*0488*/ 	.word	0x00000006
        /*048c*/ 	.word	0x00000000
        /*0490*/ 	.short	0x010a
        /*0492*/ 	.byte	0x3f
	.zero		1


	//   ....[64]....
        /*0494*/ 	.word	0x00009200
        /*0498*/ 	.word	0x00000009
        /*049c*/ 	.word	0x00000000
        /*04a0*/ 	.short	0x010a
        /*04a2*/ 	.byte	0x3f
	.zero		1


	//   ....[65]....
        /*04a4*/ 	.word	0x00009290
        /*04a8*/ 	.word	0x00000006
        /*04ac*/ 	.word	0x00000000
        /*04b0*/ 	.short	0x010a
        /*04b2*/ 	.byte	0x3f
	.zero		1


	//   ....[66]....
        /*04b4*/ 	.word	0x00009320
        /*04b8*/ 	.word	0x00000009
        /*04bc*/ 	.word	0x00000000
        /*04c0*/ 	.short	0x010a
        /*04c2*/ 	.byte	0x3f
	.zero		1


	//   ....[67]....
        /*04c4*/ 	.word	0x000093b0
        /*04c8*/ 	.word	0x00000006
        /*04cc*/ 	.word	0x00000000
        /*04d0*/ 	.short	0x010a
        /*04d2*/ 	.byte	0x3f
	.zero		1


	//   ....[68]....
        /*04d4*/ 	.word	0x00009440
        /*04d8*/ 	.word	0x00000009
        /*04dc*/ 	.word	0x00000000
        /*04e0*/ 	.short	0x010a
        /*04e2*/ 	.byte	0x3f
	.zero		1


	//   ....[69]....
        /*04e4*/ 	.word	0x000094d0
        /*04e8*/ 	.word	0x00000006
        /*04ec*/ 	.word	0x00000000
        /*04f0*/ 	.short	0x010a
        /*04f2*/ 	.byte	0x3f
	.zero		1


	//   ....[70]....
        /*04f4*/ 	.word	0x00009560
        /*04f8*/ 	.word	0x00000009
        /*04fc*/ 	.word	0x00000000
        /*0500*/ 	.short	0x010a
        /*0502*/ 	.byte	0x3f
	.zero		1


	//   ....[71]....
        /*0504*/ 	.word	0x000095f0
        /*0508*/ 	.word	0x00000006
        /*050c*/ 	.word	0x00000000
        /*0510*/ 	.short	0x010a
        /*0512*/ 	.byte	0x3f
	.zero		1


	//   ....[72]....
        /*0514*/ 	.word	0x00009680
        /*0518*/ 	.word	0x00000009
        /*051c*/ 	.word	0x00000000
        /*0520*/ 	.short	0x010a
        /*0522*/ 	.byte	0x3f
	.zero		1


	//   ....[73]....
        /*0524*/ 	.word	0x00009710
        /*0528*/ 	.word	0x00000006
        /*052c*/ 	.word	0x00000000
        /*0530*/ 	.short	0x010a
        /*0532*/ 	.byte	0x3f
	.zero		1


	//   ....[74]....
        /*0534*/ 	.word	0x000097a0
        /*0538*/ 	.word	0x00000009
        /*053c*/ 	.word	0x00000000
        /*0540*/ 	.short	0x010a
        /*0542*/ 	.byte	0x3f
	.zero		1


	//   ....[75]....
        /*0544*/ 	.word	0x00009830
        /*0548*/ 	.word	0x00000008
        /*054c*/ 	.word	0x00000000
        /*0550*/ 	.short	0x010a
        /*0552*/ 	.byte	0x3f
	.zero		1


	//   ....[76]....
        /*0554*/ 	.word	0x000098c0
        /*0558*/ 	.word	0x0000000b
        /*055c*/ 	.word	0x00000000
        /*0560*/ 	.short	0x010a
        /*0562*/ 	.byte	0x3f
	.zero		1


	//   ....[77]....
        /*0564*/ 	.word	0x00009950
        /*0568*/ 	.word	0x00000003
        /*056c*/ 	.word	0x00000000
        /*0570*/ 	.short	0x010a
        /*0572*/ 	.byte	0x3f
	.zero		1


	//   ....[78]....
        /*0574*/ 	.word	0x000099c0
        /*0578*/ 	.word	0x00000017
        /*057c*/ 	.word	0xfffffff8
        /*0580*/ 	.short	0x010a
        /*0582*/ 	.byte	0x3f
	.zero		1


	//   ....[79]....
        /*0584*/ 	.word	0x00009a20
        /*0588*/ 	.word	0x000000ce
        /*058c*/ 	.word	0x00000000
        /*0590*/ 	.short	0x010a
        /*0592*/ 	.byte	0x3f
	.zero		1


	//   ....[80]....
        /*0594*/ 	.word	0x00009a80
        /*0598*/ 	.word	0x00000018
        /*059c*/ 	.word	0x00000008
        /*05a0*/ 	.short	0x010a
        /*05a2*/ 	.byte	0x3f
	.zero		1


	//   ....[81]....
        /*05a4*/ 	.word	0x00009b50
        /*05a8*/ 	.word	0x00000014
        /*05ac*/ 	.word	0x000000a8
        /*05b0*/ 	.short	0x010a
        /*05b2*/ 	.byte	0x3f
	.zero		1


	//   ....[82]....
        /*05b4*/ 	.word	0x00009c30
        /*05b8*/ 	.word	0x00000005
        /*05bc*/ 	.word	0x00000000
        /*05c0*/ 	.short	0x010a
        /*05c2*/ 	.byte	0x3f
	.zero		1


	//   ....[83]....
        /*05c4*/ 	.word	0x00009c80
        /*05c8*/ 	.word	0x00000007
        /*05cc*/ 	.word	0x00000000
        /*05d0*/ 	.short	0x010a
        /*05d2*/ 	.byte	0x3f
	.zero		1


	//   ....[84]....
        /*05d4*/ 	.word	0x00009cd0
        /*05d8*/ 	.word	0x00000006
        /*05dc*/ 	.word	0x00000000
        /*05e0*/ 	.short	0x010a
        /*05e2*/ 	.byte	0x3f
	.zero		1


	//   ....[85]....
        /*05e4*/ 	.word	0x00009d20
        /*05e8*/ 	.word	0x00000009
        /*05ec*/ 	.word	0x00000000
        /*05f0*/ 	.short	0x010a
        /*05f2*/ 	.byte	0x3f
	.zero		1


	//   ....[86]....
        /*05f4*/ 	.word	0x00009d70
        /*05f8*/ 	.word	0x00000006
        /*05fc*/ 	.word	0x00000000
        /*0600*/ 	.short	0x010a
        /*0602*/ 	.byte	0x3f
	.zero		1


	//   ....[87]....
        /*0604*/ 	.word	0x00009dc0
        /*0608*/ 	.word	0x00000009
        /*060c*/ 	.word	0x00000000
        /*0610*/ 	.short	0x010a
        /*0612*/ 	.byte	0x3f
	.zero		1


	//   ....[88]....
        /*0614*/ 	.word	0x00009e10
        /*0618*/ 	.word	0x00000006
        /*061c*/ 	.word	0x00000000
        /*0620*/ 	.short	0x010a
        /*0622*/ 	.byte	0x3f
	.zero		1


	//   ....[89]....
        /*0624*/ 	.word	0x00009e60
        /*0628*/ 	.word	0x00000009
        /*062c*/ 	.word	0x00000000
        /*0630*/ 	.short	0x010a
        /*0632*/ 	.byte	0x3f
	.zero		1


	//   ....[90]....
        /*0634*/ 	.word	0x00009eb0
        /*0638*/ 	.word	0x00000006
        /*063c*/ 	.word	0x00000000
        /*0640*/ 	.short	0x010a
        /*0642*/ 	.byte	0x3f
	.zero		1


	//   ....[91]....
        /*0644*/ 	.word	0x00009f00
        /*0648*/ 	.word	0x00000009
        /*064c*/ 	.word	0x00000000
        /*0650*/ 	.short	0x010a
        /*0652*/ 	.byte	0x3f
	.zero		1


	//   ....[92]....
        /*0654*/ 	.word	0x00009f50
        /*0658*/ 	.word	0x00000006
        /*065c*/ 	.word	0x00000000
        /*0660*/ 	.short	0x010a
        /*0662*/ 	.byte	0x3f
	.zero		1


	//   ....[93]....
        /*0664*/ 	.word	0x00009fa0
        /*0668*/ 	.word	0x00000009
        /*066c*/ 	.word	0x00000000
        /*0670*/ 	.short	0x010a
        /*0672*/ 	.byte	0x3f
	.zero		1


	//   ....[94]....
        /*0674*/ 	.word	0x00009ff0
        /*0678*/ 	.word	0x00000006
        /*067c*/ 	.word	0x00000000
        /*0680*/ 	.short	0x010a
        /*0682*/ 	.byte	0x3f
	.zero		1


	//   ....[95]....
        /*0684*/ 	.word	0x0000a040
        /*0688*/ 	.word	0x00000009
        /*068c*/ 	.word	0x00000000
        /*0690*/ 	.short	0x010a
        /*0692*/ 	.byte	0x3f
	.zero		1


	//   ....[96]....
        /*0694*/ 	.word	0x0000a090
        /*0698*/ 	.word	0x00000006
        /*069c*/ 	.word	0x00000000
        /*06a0*/ 	.short	0x010a
        /*06a2*/ 	.byte	0x3f
	.zero		1


	//   ....[97]....
        /*06a4*/ 	.word	0x0000a0e0
        /*06a8*/ 	.word	0x00000009
        /*06ac*/ 	.word	0x00000000
        /*06b0*/ 	.short	0x010a
        /*06b2*/ 	.byte	0x3f
	.zero		1


	//   ....[98]....
        /*06b4*/ 	.word	0x0000a130
        /*06b8*/ 	.word	0x00000006
        /*06bc*/ 	.word	0x00000000
        /*06c0*/ 	.short	0x010a
        /*06c2*/ 	.byte	0x3f
	.zero		1


	//   ....[99]....
        /*06c4*/ 	.word	0x0000a180
        /*06c8*/ 	.word	0x00000009
        /*06cc*/ 	.word	0x00000000
        /*06d0*/ 	.short	0x010a
        /*06d2*/ 	.byte	0x3f
	.zero		1


	//   ....[100]....
        /*06d4*/ 	.word	0x0000a1d0
        /*06d8*/ 	.word	0x00000008
        /*06dc*/ 	.word	0x00000000
        /*06e0*/ 	.short	0x010a
        /*06e2*/ 	.byte	0x3f
	.zero		1


	//   ....[101]....
        /*06e4*/ 	.word	0x0000a220
        /*06e8*/ 	.word	0x0000000b
        /*06ec*/ 	.word	0x00000000
        /*06f0*/ 	.short	0x010a
        /*06f2*/ 	.byte	0x3f
	.zero		1


	//----- nvinfo : EIATTR_NUM_MBARRIERS
	.align		4
.L_28:
        /*06f4*/ 	.byte	0x03, 0x38
        /*06f6*/ 	.short	0x0030


	//----- nvinfo : EIATTR_EXIT_INSTR_OFFSETS
	.align		4
        /*06f8*/ 	.byte	0x04, 0x1c
        /*06fa*/ 	.short	(.L_30 - .L_29)


	//   ....[0]....
.L_29:
        /*06fc*/ 	.word	0x000015c0


	//   ....[1]....
        /*0700*/ 	.word	0x00001620


	//   ....[2]....
        /*0704*/ 	.word	0x00007ee0


	//   ....[3]....
        /*0708*/ 	.word	0x00007f10


	//   ....[4]....
        /*070c*/ 	.word	0x000099a0


	//----- nvinfo : EIATTR_MAX_THREADS
	.align		4
.L_30:
        /*0710*/ 	.byte	0x04, 0x05
        /*0712*/ 	.short	(.L_32 - .L_31)
.L_31:
        /*0714*/ 	.word	0x00000180
        /*0718*/ 	.word	0x00000001
        /*071c*/ 	.word	0x00000001


	//----- nvinfo : EIATTR_CRS_STACK_SIZE
	.align		4
.L_32:
        /*0720*/ 	.byte	0x04, 0x1e
        /*0722*/ 	.short	(.L_34 - .L_33)
.L_33:
        /*0724*/ 	.word	0x00000000


	//----- nvinfo : EIATTR_CBANK_PARAM_SIZE
	.align		4
.L_34:
        /*0728*/ 	.byte	0x03, 0x19
        /*072a*/ 	.short	0x0570


	//----- nvinfo : EIATTR_PARAM_CBANK
	.align		4
        /*072c*/ 	.byte	0x04, 0x0a
        /*072e*/ 	.short	(.L_36 - .L_35)
	.align		4
.L_35:
        /*0730*/ 	.word	index@(.nv.constant0._ZN7cutlass13device_kernelINS_4gemm6kernel13GemmUniversalIN4cute5tupleIJiiiiEEENS1_10collective13CollectiveMmaINS1_43MainloopSm90TmaGmmaWarpSpecializedSparseFP8ILi21ENS5_IJNS4_1CILi1EEENSA_ILi2EEESB_EEENS1_32KernelTmaWarpSpecializedPingpongEEENS5_IJNSA_ILi64EEENSA_ILi128EEESG_EEENS_12float_e4m3_tENS5_IJNS4_6LayoutINS5_IJiNS5_IJSC_iEEEiEEENS5_IJlNS5_IJSB_SC_EEElEEEEENSK_INS5_IJNS5_IJSG_iEEESQ_iEEENS5_IJNS5_IJSG_NSA_ILi4096EEEEEENS5_IJSB_lEEElEEEEEEEESJ_NS5_IJlSB_lEEENS4_8TiledMMAINS4_8MMA_AtomIJNS4_4SM904GMMA6SPARSE32GMMA_64x128x64_F32E4M3E4M3_SS_TNILNS12_7ScaleInE1ELS15_1ELNS12_9SparseSelE0EEEEEENSK_INS5_IJSB_SB_SB_EEENS5_IJNSA_ILi0EEES1A_S1A_EEEEENS5_IJNS4_10UnderscoreES1D_S1D_EEEEENS4_23SM90_TMA_LOAD_MULTICASTENS4_14ComposedLayoutINS4_7SwizzleILi1ELi4ELi3EEENS4_25smem_sparse_ptr_flag_bitsILi2ELi8EEENSK_INS5_IJNS5_IJSB_NSA_ILi8EEEEEENS5_IJSC_NSA_ILi32EEEEEEEEENS5_IJNS5_IJS1A_SG_EEESN_EEEEEEEvNS4_8identityENS4_13SM90_TMA_LOADENS1H_INS1I_ILi2ELi4ELi3EEENS4_18smem_ptr_flag_bitsILi8EEENSK_INS5_IJS1M_SG_EEENS5_IJSG_SB_EEEEEEEvS1V_EENS_8epilogue10collective6detail29Sm90TmaWarpSpecializedAdapterINS26_15DefaultEpilogueIfNS5_IJSB_llEEES2A_NS25_6thread17LinearCombinationIfLi1EffLNS2B_9ScaleType4KindE0ELNS_15FloatRoundStyleE2EfEENS1_15EpilogueDefaultEEEEEvvEEEEvNT_6ParamsE)
        /*0734*/ 	.short	0x0210
        /*0736*/ 	.short	0x0570


	//----- nvinfo : EIATTR_SW_WAR
	.align		4
.L_36:
        /*0738*/ 	.byte	0x04, 0x36
        /*073a*/ 	.short	(.L_38 - .L_37)
.L_37:
        /*073c*/ 	.word	0x00000008
.L_38:


//--------------------- .nv.callgraph             --------------------------
	.section	.nv.callgraph,"",@"SHT_CUDA_CALLGRAPH"
	.align	4
	.sectionentsize	8
	.align		4
        /*0000*/ 	.word	0x00000000
	.align		4
        /*0004*/ 	.word	0xffffffff
	.align		4
        /*0008*/ 	.word	0x00000000
	.align		4
        /*000c*/ 	.word	0xfffffffe
	.align		4
        /*0010*/ 	.word	0x00000000
	.align		4
        /*0014*/ 	.word	0xfffffffd
	.align		4
        /*0018*/ 	.word	0x00000000
	.align		4
        /*001c*/ 	.word	0xfffffffc


//--------------------- .nv.constant4             --------------------------
	.section	.nv.constant4,"a",@progbits
	.align	8
	.align		8
.nv.constant4:
        /*0000*/ 	.dword	_ZN39_INTERNAL_22860145_4_k_cu_caf8eb50_33004cuda3std3__45__cpo5beginE
	.align		8
        /*0008*/ 	.dword	_ZN39_INTERNAL_22860145_4_k_cu_caf8eb50_33004cuda3std3__45__cpo3endE
	.align		8
        /*0010*/ 	.dword	_ZN39_INTERNAL_22860145_4_k_cu_caf8eb50_33004cuda3std3__45__cpo6cbeginE
	.align		8
        /*0018*/ 	.dword	_ZN39_INTERNAL_22860145_4_k_cu_caf8eb50_33004cuda3std3__45__cpo4cendE
	.align		8
        /*0020*/ 	.dword	_ZN39_INTERNAL_22860145_4_k_cu_caf8eb50_33004cuda3std3__441_GLOBAL__N__22860145_4_k_cu_caf8eb50_33006ignoreE
	.align		8
        /*0028*/ 	.dword	_ZN39_INTERNAL_22860145_4_k_cu_caf8eb50_33004cuda3std3__419piecewise_constructE
	.align		8
        /*0030*/ 	.dword	_ZN39_INTERNAL_22860145_4_k_cu_caf8eb50_33004cuda3std3__48in_placeE
	.align		8
        /*0038*/ 	.dword	_ZN39_INTERNAL_22860145_4_k_cu_caf8eb50_33004cuda3std6ranges3__45__cpo4swapE
	.align		8
        /*0040*/ 	.dword	_ZN39_INTERNAL_22860145_4_k_cu_caf8eb50_33004cuda3std6ranges3__45__cpo9iter_moveE
	.align		8
        /*0048*/ 	.dword	_ZN39_INTERNAL_22860145_4_k_cu_caf8eb50_33004cute7productE
	.align		8
        /*0050*/ 	.dword	_ZN39_INTERNAL_22860145_4_k_cu_caf8eb50_33004cute1_E


//--------------------- .text._ZN7cutlass13device_kernelINS_4gemm6kernel13GemmUniversalIN4cute5tupleIJiiiiEEENS1_10collective13CollectiveMmaINS1_43MainloopSm90TmaGmmaWarpSpecializedSparseFP8ILi21ENS5_IJNS4_1CILi1EEENSA_ILi2EEESB_EEENS1_32KernelTmaWarpSpecializedPingpongEEENS5_IJNSA_ILi64EEENSA_ILi128EEESG_EEENS_12float_e4m3_tENS5_IJNS4_6LayoutINS5_IJiNS5_IJSC_iEEEiEEENS5_IJlNS5_IJSB_SC_EEElEEEEENSK_INS5_IJNS5_IJSG_iEEESQ_iEEENS5_IJNS5_IJSG_NSA_ILi4096EEEEEENS5_IJSB_lEEElEEEEEEEESJ_NS5_IJlSB_lEEENS4_8TiledMMAINS4_8MMA_AtomIJNS4_4SM904GMMA6SPARSE32GMMA_64x128x64_F32E4M3E4M3_SS_TNILNS12_7ScaleInE1ELS15_1ELNS12_9SparseSelE0EEEEEENSK_INS5_IJSB_SB_SB_EEENS5_IJNSA_ILi0EEES1A_S1A_EEEEENS5_IJNS4_10UnderscoreES1D_S1D_EEEEENS4_23SM90_TMA_LOAD_MULTICASTENS4_14ComposedLayoutINS4_7SwizzleILi1ELi4ELi3EEENS4_25smem_sparse_ptr_flag_bitsILi2ELi8EEENSK_INS5_IJNS5_IJSB_NSA_ILi8EEEEEENS5_IJSC_NSA_ILi32EEEEEEEEENS5_IJNS5_IJS1A_SG_EEESN_EEEEEEEvNS4_8identityENS4_13SM90_TMA_LOADENS1H_INS1I_ILi2ELi4ELi3EEENS4_18smem_ptr_flag_bitsILi8EEENSK_INS5_IJS1M_SG_EEENS5_IJSG_SB_EEEEEEEvS1V_EENS_8epilogue10collective6detail29Sm90TmaWarpSpecializedAdapterINS26_15DefaultEpilogueIfNS5_IJSB_llEEES2A_NS25_6thread17LinearCombinationIfLi1EffLNS2B_9ScaleType4KindE0ELNS_15FloatRoundStyleE2EfEENS1_15EpilogueDefaultEEEEEvvEEEEvNT_6ParamsE --------------------------
	.section	.text._ZN7cutlass13device_kernelINS_4gemm6kernel13GemmUniversalIN4cute5tupleIJiiiiEEENS1_10collective13CollectiveMmaINS1_43MainloopSm90TmaGmmaWarpSpecializedSparseFP8ILi21ENS5_IJNS4_1CILi1EEENSA_ILi2EEESB_EEENS1_32KernelTmaWarpSpecializedPingpongEEENS5_IJNSA_ILi64EEENSA_ILi128EEESG_EEENS_12float_e4m3_tENS5_IJNS4_6LayoutINS5_IJiNS5_IJSC_iEEEiEEENS5_IJlNS5_IJSB_SC_EEElEEEEENSK_INS5_IJNS5_IJSG_iEEESQ_iEEENS5_IJNS5_IJSG_NSA_ILi4096EEEEEENS5_IJSB_lEEElEEEEEEEESJ_NS5_IJlSB_lEEENS4_8TiledMMAINS4_8MMA_AtomIJNS4_4SM904GMMA6SPARSE32GMMA_64x128x64_F32E4M3E4M3_SS_TNILNS12_7ScaleInE1ELS15_1ELNS12_9SparseSelE0EEEEEENSK_INS5_IJSB_SB_SB_EEENS5_IJNSA_ILi0EEES1A_S1A_EEEEENS5_IJNS4_10UnderscoreES1D_S1D_EEEEENS4_23SM90_TMA_LOAD_MULTICASTENS4_14ComposedLayoutINS4_7SwizzleILi1ELi4ELi3EEENS4_25smem_sparse_ptr_flag_bitsILi2ELi8EEENSK_INS5_IJNS5_IJSB_NSA_ILi8EEEEEENS5_IJSC_NSA_ILi32EEEEEEEEENS5_IJNS5_IJS1A_SG_EEESN_EEEEEEEvNS4_8identityENS4_13SM90_TMA_LOADENS1H_INS1I_ILi2ELi4ELi3EEENS4_18smem_ptr_flag_bitsILi8EEENSK_INS5_IJS1M_SG_EEENS5_IJSG_SB_EEEEEEEvS1V_EENS_8epilogue10collective6detail29Sm90TmaWarpSpecializedAdapterINS26_15DefaultEpilogueIfNS5_IJSB_llEEES2A_NS25_6thread17LinearCombinationIfLi1EffLNS2B_9ScaleType4KindE0ELNS_15FloatRoundStyleE2EfEENS1_15EpilogueDefaultEEEEEvvEEEEvNT_6ParamsE,"ax",@progbits
	.align	128
.text._ZN7cutlass13device_kernelINS_4gemm6kernel13GemmUniversalIN4cute5tupleIJiiiiEEENS1_10collective13CollectiveMmaINS1_43MainloopSm90TmaGmmaWarpSpecializedSparseFP8ILi21ENS5_IJNS4_1CILi1EEENSA_ILi2EEESB_EEENS1_32KernelTmaWarpSpecializedPingpongEEENS5_IJNSA_ILi64EEENSA_ILi128EEESG_EEENS_12float_e4m3_tENS5_IJNS4_6LayoutINS5_IJiNS5_IJSC_iEEEiEEENS5_IJlNS5_IJSB_SC_EEElEEEEENSK_INS5_IJNS5_IJSG_iEEESQ_iEEENS5_IJNS5_IJSG_NSA_ILi4096EEEEEENS5_IJSB_lEEElEEEEEEEESJ_NS5_IJlSB_lEEENS4_8TiledMMAINS4_8MMA_AtomIJNS4_4SM904GMMA6SPARSE32GMMA_64x128x64_F32E4M3E4M3_SS_TNILNS12_7ScaleInE1ELS15_1ELNS12_9SparseSelE0EEEEEENSK_INS5_IJSB_SB_SB_EEENS5_IJNSA_ILi0EEES1A_S1A_EEEEENS5_IJNS4_10UnderscoreES1D_S1D_EEEEENS4_23SM90_TMA_LOAD_MULTICASTENS4_14ComposedLayoutINS4_7SwizzleILi1ELi4ELi3EEENS4_25smem_sparse_ptr_flag_bitsILi2ELi8EEENSK_INS5_IJNS5_IJSB_NSA_ILi8EEEEEENS5_IJSC_NSA_ILi32EEEEEEEEENS5_IJNS5_IJS1A_SG_EEESN_EEEEEEEvNS4_8identityENS4_13SM90_TMA_LOADENS1H_INS1I_ILi2ELi4ELi3EEENS4_18smem_ptr_flag_bitsILi8EEENSK_INS5_IJS1M_SG_EEENS5_IJSG_SB_EEEEEEEvS1V_EENS_8epilogue10collective6detail29Sm90TmaWarpSpecializedAdapterINS26_15DefaultEpilogueIfNS5_IJSB_llEEES2A_NS25_6thread17LinearCombinationIfLi1EffLNS2B_9ScaleType4KindE0ELNS_15FloatRoundStyleE2EfEENS1_15EpilogueDefaultEEEEEvvEEEEvNT_6ParamsE:
        .type           _ZN7cutlass13device_kernelINS_4gemm6kernel13GemmUniversalIN4cute5tupleIJiiiiEEENS1_10collective13CollectiveMmaINS1_43MainloopSm90TmaGmmaWarpSpecializedSparseFP8ILi21ENS5_IJNS4_1CILi1EEENSA_ILi2EEESB_EEENS1_32KernelTmaWarpSpecializedPingpongEEENS5_IJNSA_ILi64EEENSA_ILi128EEESG_EEENS_12float_e4m3_tENS5_IJNS4_6LayoutINS5_IJiNS5_IJSC_iEEEiEEENS5_IJlNS5_IJSB_SC_EEElEEEEENSK_INS5_IJNS5_IJSG_iEEESQ_iEEENS5_IJNS5_IJSG_NSA_ILi4096EEEEEENS5_IJSB_lEEElEEEEEEEESJ_NS5_IJlSB_lEEENS4_8TiledMMAINS4_8MMA_AtomIJNS4_4SM904GMMA6SPARSE32GMMA_64x128x64_F32E4M3E4M3_SS_TNILNS12_7ScaleInE1ELS15_1ELNS12_9SparseSelE0EEEEEENSK_INS5_IJSB_SB_SB_EEENS5_IJNSA_ILi0EEES1A_S1A_EEEEENS5_IJNS4_10UnderscoreES1D_S1D_EEEEENS4_23SM90_TMA_LOAD_MULTICASTENS4_14ComposedLayoutINS4_7SwizzleILi1ELi4ELi3EEENS4_25smem_sparse_ptr_flag_bitsILi2ELi8EEENSK_INS5_IJNS5_IJSB_NSA_ILi8EEEEEENS5_IJSC_NSA_ILi32EEEEEEEEENS5_IJNS5_IJS1A_SG_EEESN_EEEEEEEvNS4_8identityENS4_13SM90_TMA_LOADENS1H_INS1I_ILi2ELi4ELi3EEENS4_18smem_ptr_flag_bitsILi8EEENSK_INS5_IJS1M_SG_EEENS5_IJSG_SB_EEEEEEEvS1V_EENS_8epilogue10collective6detail29Sm90TmaWarpSpecializedAdapterINS26_15DefaultEpilogueIfNS5_IJSB_llEEES2A_NS25_6thread17LinearCombinationIfLi1EffLNS2B_9ScaleType4KindE0ELNS_15FloatRoundStyleE2EfEENS1_15EpilogueDefaultEEEEEvvEEEEvNT_6ParamsE,@function
        .size           _ZN7cutlass13device_kernelINS_4gemm6kernel13GemmUniversalIN4cute5tupleIJiiiiEEENS1_10collective13CollectiveMmaINS1_43MainloopSm90TmaGmmaWarpSpecializedSparseFP8ILi21ENS5_IJNS4_1CILi1EEENSA_ILi2EEESB_EEENS1_32KernelTmaWarpSpecializedPingpongEEENS5_IJNSA_ILi64EEENSA_ILi128EEESG_EEENS_12float_e4m3_tENS5_IJNS4_6LayoutINS5_IJiNS5_IJSC_iEEEiEEENS5_IJlNS5_IJSB_SC_EEElEEEEENSK_INS5_IJNS5_IJSG_iEEESQ_iEEENS5_IJNS5_IJSG_NSA_ILi4096EEEEEENS5_IJSB_lEEElEEEEEEEESJ_NS5_IJlSB_lEEENS4_8TiledMMAINS4_8MMA_AtomIJNS4_4SM904GMMA6SPARSE32GMMA_64x128x64_F32E4M3E4M3_SS_TNILNS12_7ScaleInE1ELS15_1ELNS12_9SparseSelE0EEEEEENSK_INS5_IJSB_SB_SB_EEENS5_IJNSA_ILi0EEES1A_S1A_EEEEENS5_IJNS4_10UnderscoreES1D_S1D_EEEEENS4_23SM90_TMA_LOAD_MULTICASTENS4_14ComposedLayoutINS4_7SwizzleILi1ELi4ELi3EEENS4_25smem_sparse_ptr_flag_bitsILi2ELi8EEENSK_INS5_IJNS5_IJSB_NSA_ILi8EEEEEENS5_IJSC_NSA_ILi32EEEEEEEEENS5_IJNS5_IJS1A_SG_EEESN_EEEEEEEvNS4_8identityENS4_13SM90_TMA_LOADENS1H_INS1I_ILi2ELi4ELi3EEENS4_18smem_ptr_flag_bitsILi8EEENSK_INS5_IJS1M_SG_EEENS5_IJSG_SB_EEEEEEEvS1V_EENS_8epilogue10collective6detail29Sm90TmaWarpSpecializedAdapterINS26_15DefaultEpilogueIfNS5_IJSB_llEEES2A_NS25_6thread17LinearCombinationIfLi1EffLNS2B_9ScaleType4KindE0ELNS_15FloatRoundStyleE2EfEENS1_15EpilogueDefaultEEEEEvvEEEEvNT_6ParamsE,(.L_x_229 - _ZN7cutlass13device_kernelINS_4gemm6kernel13GemmUniversalIN4cute5tupleIJiiiiEEENS1_10collective13CollectiveMmaINS1_43MainloopSm90TmaGmmaWarpSpecializedSparseFP8ILi21ENS5_IJNS4_1CILi1EEENSA_ILi2EEESB_EEENS1_32KernelTmaWarpSpecializedPingpongEEENS5_IJNSA_ILi64EEENSA_ILi128EEESG_EEENS_12float_e4m3_tENS5_IJNS4_6LayoutINS5_IJiNS5_IJSC_iEEEiEEENS5_IJlNS5_IJSB_SC_EEElEEEEENSK_INS5_IJNS5_IJSG_iEEESQ_iEEENS5_IJNS5_IJSG_NSA_ILi4096EEEEEENS5_IJSB_lEEElEEEEEEEESJ_NS5_IJlSB_lEEENS4_8TiledMMAINS4_8MMA_AtomIJNS4_4SM904GMMA6SPARSE32GMMA_64x128x64_F32E4M3E4M3_SS_TNILNS12_7ScaleInE1ELS15_1ELNS12_9SparseSelE0EEEEEENSK_INS5_IJSB_SB_SB_EEENS5_IJNSA_ILi0EEES1A_S1A_EEEEENS5_IJNS4_10UnderscoreES1D_S1D_EEEEENS4_23SM90_TMA_LOAD_MULTICASTENS4_14ComposedLayoutINS4_7SwizzleILi1ELi4ELi3EEENS4_25smem_sparse_ptr_flag_bitsILi2ELi8EEENSK_INS5_IJNS5_IJSB_NSA_ILi8EEEEEENS5_IJSC_NSA_ILi32EEEEEEEEENS5_IJNS5_IJS1A_SG_EEESN_EEEEEEEvNS4_8identityENS4_13SM90_TMA_LOADENS1H_INS1I_ILi2ELi4ELi3EEENS4_18smem_ptr_flag_bitsILi8EEENSK_INS5_IJS1M_SG_EEENS5_IJSG_SB_EEEEEEEvS1V_EENS_8epilogue10collective6detail29Sm90TmaWarpSpecializedAdapterINS26_15DefaultEpilogueIfNS5_IJSB_llEEES2A_NS25_6thread17LinearCombinationIfLi1EffLNS2B_9ScaleType4KindE0ELNS_15FloatRoundStyleE2EfEENS1_15EpilogueDefaultEEEEEvvEEEEvNT_6ParamsE)
        .other          _ZN7cutlass13device_kernelINS_4gemm6kernel13GemmUniversalIN4cute5tupleIJiiiiEEENS1_10collective13CollectiveMmaINS1_43MainloopSm90TmaGmmaWarpSpecializedSparseFP8ILi21ENS5_IJNS4_1CILi1EEENSA_ILi2EEESB_EEENS1_32KernelTmaWarpSpecializedPingpongEEENS5_IJNSA_ILi64EEENSA_ILi128EEESG_EEENS_12float_e4m3_tENS5_IJNS4_6LayoutINS5_IJiNS5_IJSC_iEEEiEEENS5_IJlNS5_IJSB_SC_EEElEEEEENSK_INS5_IJNS5_IJSG_iEEESQ_iEEENS5_IJNS5_IJSG_NSA_ILi4096EEEEEENS5_IJSB_lEEElEEEEEEEESJ_NS5_IJlSB_lEEENS4_8TiledMMAINS4_8MMA_AtomIJNS4_4SM904GMMA6SPARSE32GMMA_64x128x64_F32E4M3E4M3_SS_TNILNS12_7ScaleInE1ELS15_1ELNS12_9SparseSelE0EEEEEENSK_INS5_IJSB_SB_SB_EEENS5_IJNSA_ILi0EEES1A_S1A_EEEEENS5_IJNS4_10UnderscoreES1D_S1D_EEEEENS4_23SM90_TMA_LOAD_MULTICASTENS4_14ComposedLayoutINS4_7SwizzleILi1ELi4ELi3EEENS4_25smem_sparse_ptr_flag_bitsILi2ELi8EEENSK_INS5_IJNS5_IJSB_NSA_ILi8EEEEEENS5_IJSC_NSA_ILi32EEEEEEEEENS5_IJNS5_IJS1A_SG_EEESN_EEEEEEEvNS4_8identityENS4_13SM90_TMA_LOADENS1H_INS1I_ILi2ELi4ELi3EEENS4_18smem_ptr_flag_bitsILi8EEENSK_INS5_IJS1M_SG_EEENS5_IJSG_SB_EEEEEEEvS1V_EENS_8epilogue10collective6detail29Sm90TmaWarpSpecializedAdapterINS26_15DefaultEpilogueIfNS5_IJSB_llEEES2A_NS25_6thread17LinearCombinationIfLi1EffLNS2B_9ScaleType4KindE0ELNS_15FloatRoundStyleE2EfEENS1_15EpilogueDefaultEEEEEvvEEEEvNT_6ParamsE,@"STO_CUDA_ENTRY STV_DEFAULT"
_ZN7cutlass13device_kernelINS_4gemm6kernel13GemmUniversalIN4cute5tupleIJiiiiEEENS1_10collective13CollectiveMmaINS1_43MainloopSm90TmaGmmaWarpSpecializedSparseFP8ILi21ENS5_IJNS4_1CILi1EEENSA_ILi2EEESB_EEENS1_32KernelTmaWarpSpecializedPingpongEEENS5_IJNSA_ILi64EEENSA_ILi128EEESG_EEENS_12float_e4m3_tENS5_IJNS4_6LayoutINS5_IJiNS5_IJSC_iEEEiEEENS5_IJlNS5_IJSB_SC_EEElEEEEENSK_INS5_IJNS5_IJSG_iEEESQ_iEEENS5_IJNS5_IJSG_NSA_ILi4096EEEEEENS5_IJSB_lEEElEEEEEEEESJ_NS5_IJlSB_lEEENS4_8TiledMMAINS4_8MMA_AtomIJNS4_4SM904GMMA6SPARSE32GMMA_64x128x64_F32E4M3E4M3_SS_TNILNS12_7ScaleInE1ELS15_1ELNS12_9SparseSelE0EEEEEENSK_INS5_IJSB_SB_SB_EEENS5_IJNSA_ILi0EEES1A_S1A_EEEEENS5_IJNS4_10UnderscoreES1D_S1D_EEEEENS4_23SM90_TMA_LOAD_MULTICASTENS4_14ComposedLayoutINS4_7SwizzleILi1ELi4ELi3EEENS4_25smem_sparse_ptr_flag_bitsILi2ELi8EEENSK_INS5_IJNS5_IJSB_NSA_ILi8EEEEEENS5_IJSC_NSA_ILi32EEEEEEEEENS5_IJNS5_IJS1A_SG_EEESN_EEEEEEEvNS4_8identityENS4_13SM90_TMA_LOADENS1H_INS1I_ILi2ELi4ELi3EEENS4_18smem_ptr_flag_bitsILi8EEENSK_INS5_IJS1M_SG_EEENS5_IJSG_SB_EEEEEEEvS1V_EENS_8epilogue10collective6detail29Sm90TmaWarpSpecializedAdapterINS26_15DefaultEpilogueIfNS5_IJSB_llEEES2A_NS25_6thread17LinearCombinationIfLi1EffLNS2B_9ScaleType4KindE0ELNS_15FloatRoundStyleE2EfEENS1_15EpilogueDefaultEEEEEvvEEEEvNT_6ParamsE:
[----:B------:R-:W-:Y:S01]  /*0000*/  LDC R1, c[0x0][0x28] ;  /* 0x00000a00ff017b82 */ /* 0x000fe20000000800 */
[----:B------:R-:W0:Y:S01]  /*0010*/  S2R R10, SR_TID.X ;  /* 0x00000000000a7919 */ /* 0x000e220000002100 */
[----:B------:R-:W-:Y:S01]  /*0020*/  ELECT P0, URZ, PT ;  /* 0x00000000003f782f */ /* 0x000fe20003800000 */
[----:B------:R-:W-:Y:S01]  /*0030*/  BSSY B0, `(.L_x_0) ;  /* 0x0000012000007945 */ /* 0x000fe20003800000 */
[--C-:B0-----:R-:W-:Y:S02]  /*0040*/  SHF.R.U32.HI R0, RZ, 0x5, R10.reuse ;  /* 0x00000005ff007819 */ /* 0x101fe4000001160a */
[----:B------:R-:W-:-:S03]  /*0050*/  SHF.R.U32.HI R4, RZ, 0x7, R10 ;  /* 0x00000007ff047819 */ /* 0x000fc6000001160a */
[----:B------:R-:W0:Y:S04]  /*0060*/  SHFL.IDX PT, R2, R0, RZ, 0x1f ;  /* 0x00001fff00027589 */ /* 0x000e2800000e0000 */
[----:B------:R1:W2:Y:S01]  /*0070*/  SHFL.IDX PT, R5, R4, RZ, 0x1f ;  /* 0x00001fff04057589 */ /* 0x0002a200000e0000 */
[----:B0-----:R-:W-:-:S13]  /*0080*/  ISETP.NE.OR P0, PT, R2, RZ, !P0 ;  /* 0x000000ff0200720c */ /* 0x001fda0004705670 */
[----:B-12---:R-:W-:Y:S05]  /*0090*/  @P0 BRA `(.L_x_1) ;  /* 0x00000000002c0947 */ /* 0x006fea0003800000 */
[----:B------:R-:W-:Y:S02]  /*00a0*/  ULDC.64 UR4, c[0x0][0x198] ;  /* 0x0000660000047ab9 */ /* 0x000fe40000000a00 */
[----:B------:R-:W-:Y:S02]  /*00b0*/  UIADD3 UR6, UP0, UR4, 0xf0, URZ ;  /* 0x000000f004067890 */ /* 0x000fe4000ff1e03f */
[----:B------:R-:W-:Y:S02]  /*00c0*/  UIADD3 UR8, UP1, UR4, 0x1f0, URZ ;  /* 0x000001f004087890 */ /* 0x000fe4000ff3e03f */
[----:B------:R-:W-:Y:S02]  /*00d0*/  UIADD3 UR4, UP2, UR4, 0x2f0, URZ ;  /* 0x000002f004047890 */ /* 0x000fe4000ff5e03f */
[----:B------:R-:W-:Y:S02]  /*00e0*/  UIADD3.X UR7, URZ, UR5, URZ, UP0, !UPT ;  /* 0x000000053f077290 */ /* 0x000fe400087fe43f */
[----:B------:R-:W-:-:S02]  /*00f0*/  UIADD3.X UR9, URZ, UR5, URZ, UP1, !UPT ;  /* 0x000000053f097290 */ /* 0x000fc40008ffe43f */
[----:B------:R-:W-:-:S05]  /*0100*/  UIADD3.X UR5, URZ, UR5, URZ, UP2, !UPT ;  /* 0x000000053f057290 */ /* 0x000fca00097fe43f */
[----:B------:R0:W-:Y:S02]  /*0110*/  UTMACCTL.PF [UR6] ;  /* 0x00000000060079b9 */ /* 0x0001e40008040000 */
[----:B------:R0:W-:Y:S02]  /*0120*/  UTMACCTL.PF [UR8] ;  /* 0x00000000080079b9 */ /* 0x0001e40008040000 */
[----:B------:R0:W-:Y:S02]  /*0130*/  UTMACCTL.PF [UR4] ;  /* 0x00000000040079b9 */ /* 0x0001e40008040000 */
[----:B0-----:R-:W-:Y:S01]  /*0140*/  NOP ;  /* 0x0000000000007918 */ /* 0x001fe20000000000 */
.L_x_1:
[----:B------:R-:W-:Y:S05]  /*0150*/  BSYNC B0 ;  /* 0x0000000000007941 */ /* 0x000fea0003800000 */
.L_x_0:
[----:B------:R-:W0:Y:S01]  /*0160*/  SHFL.IDX PT, R6, R0, RZ, 0x1f ;  /* 0x00001fff00067589 */ /* 0x000e2200000e0000 */
[----:B------:R-:W-:Y:S02]  /*0170*/  SHF.R.S32.HI R3, RZ, 0x1f, R10 ;  /* 0x0000001fff037819 */ /* 0x000fe4000001140a */
[----:B0-----:R-:W-:-:S13]  /*0180*/  ISETP.NE.AND P0, PT, R6, RZ, PT ;  /* 0x000000ff0600720c */ /* 0x001fda0003f05270 */
[----:B------:R-:W-:Y:S05]  /*0190*/  @P0 BRA `(.L_x_2) ;  /* 0x0000000000ec0947 */ /* 0x000fea0003800000 */
[----:B------:R-:W-:Y:S01]  /*01a0*/  ELECT P0, URZ, PT ;  /* 0x00000000003f782f */ /* 0x000fe20003800000 */
[----:B------:R-:W-:-:S12]  /*01b0*/  BSSY B0, `(.L_x_2) ;  /* 0x0000039000007945 */ /* 0x000fd80003800000 */
[----:B------:R-:W-:Y:S05]  /*01c0*/  @!P0 BRA `(.L_x_3) ;  /* 0x0000000000dc8947 */ /* 0x000fea0003800000 */
[----:B------:R-:W0:Y:S01]  /*01d0*/  S2UR UR8, SR_CgaCtaId ;  /* 0x00000000000879c3 */ /* 0x000e220000008800 */
[----:B------:R-:W-:Y:S01]  /*01e0*/  UMOV UR4, 0x400 ;  /* 0x0000040000047882 */ /* 0x000fe20000000000 */
[----:B------:R-:W-:Y:S01]  /*01f0*/  UMOV UR5, 0x1 ;  /* 0x0000000100057882 */ /* 0x000fe20000000000 */
[----:B------:R-:W-:Y:S02]  /*0200*/  UMOV UR6, 0x2 ;  /* 0x0000000200067882 */ /* 0x000fe40000000000 */
[----:B------:R-:W-:-:S04]  /*0210*/  UIADD3 UR6, -UR6, 0x100000, URZ ;  /* 0x0010000006067890 */ /* 0x000fc8000fffe13f */
[----:B------:R-:W-:Y:S02]  /*0220*/  USHF.L.U32 UR7, UR6, 0xb, URZ ;  /* 0x0000000b06077899 */ /* 0x000fe4000800063f */
[----:B------:R-:W-:Y:S02]  /*0230*/  USHF.L.U32 UR6, UR6, 0x1, URZ ;  /* 0x0000000106067899 */ /* 0x000fe4000800063f */
[----:B0-----:R-:W-:Y:S02]  /*0240*/  ULEA UR8, UR8, UR4, 0x18 ;  /* 0x0000000408087291 */ /* 0x001fe4000f8ec03f */
[----:B------:R-:W-:-:S04]  /*0250*/  UIADD3 UR4, -UR5, 0x100000, URZ ;  /* 0x0010000005047890 */ /* 0x000fc8000fffe13f */
[----:B------:R-:W-:Y:S02]  /*0260*/  USHF.L.U32 UR5, UR4, 0xb, URZ ;  /* 0x0000000b04057899 */ /* 0x000fe4000800063f */
[----:B------:R-:W-:Y:S01]  /*0270*/  USHF.L.U32 UR4, UR4, 0x1, URZ ;  /* 0x0000000104047899 */ /* 0x000fe2000800063f */
[----:B------:R-:W0:Y:S11]  /*0280*/  FENCE.VIEW.ASYNC.S ;  /* 0x00000000000073c6 */ /* 0x000e360000000000 */
[----:B0-----:R0:W1:Y:S01]  /*0290*/  SYNCS.EXCH.64 URZ, [UR8], UR4 ;  /* 0x00000004083f75b2 */ /* 0x0010620008000100 */
[----:B------:R0:W2:Y:S01]  /*02a0*/  SYNCS.EXCH.64 URZ, [UR8+0xa8], UR6 ;  /* 0x0000a806083f75b2 */ /* 0x0000a20008000100 */
[----:B------:R0:W3:Y:S01]  /*02b0*/  SYNCS.EXCH.64 URZ, [UR8+0x8], UR4 ;  /* 0x00000804083f75b2 */ /* 0x0000e20008000100 */
[----:B------:R0:W4:Y:S01]  /*02c0*/  SYNCS.EXCH.64 URZ, [UR8+0xb0], UR6 ;  /* 0x0000b006083f75b2 */ /* 0x0001220008000100 */
[----:B------:R0:W0:Y:S01]  /*02d0*/  SYNCS.EXCH.64 URZ, [UR8+0x10], UR4 ;  /* 0x00001004083f75b2 */ /* 0x0000220008000100 */
        /* <DEDUP_REMOVED lines=37> */
[----:B-1234-:R-:W-:Y:S01]  /*0530*/  NOP ;  /* 0x0000000000007918 */ /* 0x01efe20000000000 */
.L_x_3:
[----:B0-----:R-:W-:Y:S05]  /*0540*/  BSYNC B0 ;  /* 0x0000000000007941 */ /* 0x001fea0003800000 */
.L_x_2:
[----:B------:R-:W0:Y:S01]  /*0550*/  SHFL.IDX PT, R12, R0, RZ, 0x1f ;  /* 0x00001fff000c7589 */ /* 0x000e2200000e0000 */
[----:B------:R-:W-:Y:S01]  /*0560*/  LEA.HI R3, R3, R10, RZ, 0x7 ;  /* 0x0000000a03037211 */ /* 0x000fe200078f38ff */
[----:B------:R-:W1:Y:S01]  /*0570*/  S2UR UR12, SR_CTAID.X ;  /* 0x00000000000c79c3 */ /* 0x000e620000002500 */
[----:B------:R-:W-:Y:S01]  /*0580*/  ELECT P0, URZ, PT ;  /* 0x00000000003f782f */ /* 0x000fe20003800000 */
[----:B------:R-:W2:Y:S01]  /*0590*/  SHFL.IDX PT, R9, R0, RZ, 0x1f ;  /* 0x00001fff00097589 */ /* 0x000ea200000e0000 */
[----:B------:R-:W-:Y:S02]  /*05a0*/  LOP3.LUT R3, R3, 0xffffff80, RZ, 0xc0, !PT ;  /* 0xffffff8003037812 */ /* 0x000fe400078ec0ff */
[----:B------:R-:W-:Y:S01]  /*05b0*/  ELECT P1, URZ, PT ;  /* 0x00000000003f782f */ /* 0x000fe20003820000 */
[----:B------:R-:W-:Y:S01]  /*05c0*/  NOP ;  /* 0x0000000000007918 */ /* 0x000fe20000000000 */
[----:B------:R-:W3:Y:S01]  /*05d0*/  S2R R16, SR_CTAID.Y ;  /* 0x0000000000107919 */ /* 0x000ee20000002600 */
[----:B------:R-:W-:Y:S01]  /*05e0*/  ULDC UR4, c[0x0][0x150] ;  /* 0x0000540000047ab9 */ /* 0x000fe20000000800 */
[----:B------:R-:W-:Y:S01]  /*05f0*/  IMAD.IADD R11, R10, 0x1, -R3 ;  /* 0x000000010a0b7824 */ /* 0x000fe200078e0a03 */
[----:B------:R-:W4:Y:S01]  /*0600*/  LDC R25, c[0x0][0x148] ;  /* 0x00005200ff197b82 */ /* 0x000f220000000800 */
[----:B------:R3:W5:Y:S01]  /*0610*/  SHFL.IDX PT, R13, R4, RZ, 0x1f ;  /* 0x00001fff040d7589 */ /* 0x00076200000e0000 */
[----:B------:R-:W-:Y:S01]  /*0620*/  UMOV UR11, 0x80 ;  /* 0x00000080000b7882 */ /* 0x000fe20000000000 */
[----:B------:R-:W-:Y:S01]  /*0630*/  NOP ;  /* 0x0000000000007918 */ /* 0x000fe20000000000 */
[----:B------:R-:W-:Y:S01]  /*0640*/  SHF.R.S32.HI R22, RZ, 0x1f, R11 ;  /* 0x0000001fff167819 */ /* 0x000fe2000001140b */
[C---:B------:R-:W-:Y:S01]  /*0650*/  VIADD R38, R5.reuse, 0xffffffff ;  /* 0xffffffff05267836 */ /* 0x040fe20000000000 */
[----:B------:R-:W-:-:S02]  /*0660*/  ISETP.NE.AND P2, PT, R5, RZ, PT ;  /* 0x000000ff0500720c */ /* 0x000fc40003f45270 */
[----:B------:R-:W-:Y:S02]  /*0670*/  LEA.HI R3, R22, R11, RZ, 0x3 ;  /* 0x0000000b16037211 */ /* 0x000fe400078f18ff */
[----:B------:R-:W-:Y:S02]  /*0680*/  ISETP.GE.U32.AND P5, PT, R38, 0x2, PT ;  /* 0x000000022600780c */ /* 0x000fe40003fa6070 */
[--C-:B------:R-:W-:Y:S02]  /*0690*/  SHF.R.S32.HI R7, RZ, 0x3, R3.reuse ;  /* 0x00000003ff077819 */ /* 0x100fe40000011403 */
[----:B0-----:R-:W-:Y:S02]  /*06a0*/  ISETP.NE.OR P0, PT, R12, RZ, !P0 ;  /* 0x000000ff0c00720c */ /* 0x001fe40004705670 */
[----:B------:R-:W-:Y:S01]  /*06b0*/  SHF.R.S32.HI R8, RZ, 0x1f, R3 ;  /* 0x0000001fff087819 */ /* 0x000fe20000011403 */
[----:B------:R-:W0:Y:S01]  /*06c0*/  LDC R12, c[0x0][0x140] ;  /* 0x00005000ff0c7b82 */ /* 0x000e220000000800 */
[----:B--2---:R-:W-:-:S02]  /*06d0*/  ISETP.NE.OR P1, PT, R9, RZ, !P1 ;  /* 0x000000ff0900720c */ /* 0x004fc40004f25670 */
[----:B------:R-:W-:Y:S02]  /*06e0*/  LEA.HI R8, R8, R7, RZ, 0x2 ;  /* 0x0000000708087211 */ /* 0x000fe400078f10ff */
[----:B-1----:R-:W-:Y:S02]  /*06f0*/  I2FP.F32.U32 R0, UR12 ;  /* 0x0000000c00007c45 */ /* 0x002fe40008201000 */
[----:B------:R-:W-:Y:S01]  /*0700*/  LOP3.LUT R8, R8, 0xfffffffc, RZ, 0xc0, !PT ;  /* 0xfffffffc08087812 */ /* 0x000fe200078ec0ff */
[----:B------:R-:W1:Y:S01]  /*0710*/  LDC R9, c[0x0][0x144] ;  /* 0x00005100ff097b82 */ /* 0x000e620000000800 */
[----:B------:R-:W-:Y:S01]  /*0720*/  SHF.R.S32.HI R3, RZ, 0x1f, R2 ;  /* 0x0000001fff037819 */ /* 0x000fe20000011402 */
[----:B------:R-:W-:Y:S01]  /*0730*/  VOTEU.ALL UP0, P0 ;  /* 0x00000000003f7886 */ /* 0x000fe20000000000 */
[----:B------:R-:W-:Y:S01]  /*0740*/  FMUL R0, R0, UR4 ;  /* 0x0000000400007c20 */ /* 0x000fe20008400000 */
[----:B---3--:R-:W-:Y:S01]  /*0750*/  I2FP.F32.U32 R4, R16 ;  /* 0x0000001000047245 */ /* 0x008fe20000201000 */
[----:B------:R-:W-:Y:S01]  /*0760*/  ULDC UR4, c[0x0][0x154] ;  /* 0x0000550000047ab9 */ /* 0x000fe20000000800 */
[----:B------:R-:W-:Y:S01]  /*0770*/  VOTEU.ALL UP1, P1 ;  /* 0x00000000003f7886 */ /* 0x000fe20000820000 */
[----:B------:R-:W-:Y:S01]  /*0780*/  IMAD.IADD R8, R7, 0x1, -R8 ;  /* 0x0000000107087824 */ /* 0x000fe200078e0a08 */
[----:B------:R-:W2:Y:S01]  /*0790*/  @!UP0 S2UR UR7, SR_CgaCtaId ;  /* 0x00000000000789c3 */ /* 0x000ea20000008800 */
[----:B------:R-:W-:Y:S01]  /*07a0*/  SHF.R.S32.HI R7, RZ, 0x1f, R6 ;  /* 0x0000001fff077819 */ /* 0x000fe20000011406 */
[----:B------:R-:W-:Y:S01]  /*07b0*/  FMUL R4, R4, UR4 ;  /* 0x0000000404047c20 */ /* 0x000fe20008400000 */
[----:B------:R-:W-:Y:S01]  /*07c0*/  LEA.HI R3, R3, R2, RZ, 0x2 ;  /* 0x0000000203037211 */ /* 0x000fe200078f10ff */
[----:B------:R-:W3:Y:S01]  /*07d0*/  F2I.U32.TRUNC.NTZ R0, R0 ;  /* 0x0000000000007305 */ /* 0x000ee2000020f000 */
[----:B------:R-:W-:Y:S01]  /*07e0*/  LEA.HI R7, R7, R6, RZ, 0x2 ;  /* 0x0000000607077211 */ /* 0x000fe200078f10ff */
[----:B------:R-:W-:Y:S01]  /*07f0*/  UMOV UR4, 0x20 ;  /* 0x0000002000047882 */ /* 0x000fe20000000000 */
[----:B------:R-:W-:Y:S01]  /*0800*/  LOP3.LUT R3, R3, 0xfffffffc, RZ, 0xc0, !PT ;  /* 0xfffffffc03037812 */ /* 0x000fe200078ec0ff */
[----:B------:R-:W5:Y:S01]  /*0810*/  @!UP1 S2UR UR10, SR_CgaCtaId ;  /* 0x00000000000a99c3 */ /* 0x000f620000008800 */
[----:B------:R-:W-:Y:S01]  /*0820*/  LOP3.LUT R7, R7, 0x3ffffffc, RZ, 0xc0, !PT ;  /* 0x3ffffffc07077812 */ /* 0x000fe200078ec0ff */
[----:B------:R-:W-:Y:S01]  /*0830*/  @!UP0 UMOV UR6, 0x400 ;  /* 0x0000040000068882 */ /* 0x000fe20000000000 */
[----:B------:R-:W-:-:S04]  /*0840*/  @!UP0 UIADD3 UR4, -UR4, 0x100000, URZ ;  /* 0x0010000004048890 */ /* 0x000fc8000fffe13f */
[----:B------:R-:W-:Y:S02]  /*0850*/  @!UP0 USHF.L.U32 UR5, UR4, 0xb, URZ ;  /* 0x0000000b04058899 */ /* 0x000fe4000800063f */
[----:B------:R-:W-:Y:S01]  /*0860*/  @!UP0 USHF.L.U32 UR4, UR4, 0x1, URZ ;  /* 0x0000000104048899 */ /* 0x000fe2000800063f */
[----:B------:R-:W4:Y:S01]  /*0870*/  F2I.U32.TRUNC.NTZ R4, R4 ;  /* 0x0000000400047305 */ /* 0x000f22000020f000 */
[----:B------:R-:W-:Y:S01]  /*0880*/  IMAD.IADD R15, R2, 0x1, -R3 ;  /* 0x00000001020f7824 */ /* 0x000fe200078e0a03 */
[----:B------:R-:W-:Y:S01]  /*0890*/  @!UP1 UMOV UR9, 0x400 ;  /* 0x0000040000099882 */ /* 0x000fe20000000000 */
[----:B------:R-:W-:Y:S01]  /*08a0*/  IMAD.IADD R7, R6, 0x1, -R7 ;  /* 0x0000000106077824 */ /* 0x000fe200078e0a07 */
[----:B------:R-:W-:Y:S01]  /*08b0*/  VOTEU.ALL UP2, P1 ;  /* 0x00000000003f7886 */ /* 0x000fe20000840000 */
[----:B------:R-:W-:Y:S01]  /*08c0*/  VOTEU.ALL UP3, P1 ;  /* 0x00000000003f7886 */ /* 0x000fe20000860000 */
[----:B------:R-:W-:Y:S01]  /*08d0*/  VOTEU.ALL UP4, P1 ;  /* 0x00000000003f7886 */ /* 0x000fe20000880000 */
[----:B------:R-:W-:Y:S01]  /*08e0*/  IMAD R7, R7, 0x4, R8 ;  /* 0x0000000407077824 */ /* 0x000fe200078e0208 */
[----:B------:R-:W-:Y:S01]  /*08f0*/  VOTEU.ALL UP5, P1 ;  /* 0x00000000003f7886 */ /* 0x000fe200008a0000 */
[----:B------:R-:W-:Y:S01]  /*0900*/  ISETP.NE.AND P1, PT, R15, 0x3, PT ;  /* 0x000000030f00780c */ /* 0x000fe20003f25270 */
[----:B---3--:R-:W-:Y:S01]  /*0910*/  IMAD.MOV R0, RZ, RZ, -R0 ;  /* 0x000000ffff007224 */ /* 0x008fe200078e0a00 */
[----:B0-----:R-:W-:Y:S01]  /*0920*/  ISETP.EQ.U32.AND P3, PT, R12, 0x1, PT ;  /* 0x000000010c00780c */ /* 0x001fe20003f62070 */
[----:B--2---:R-:W-:Y:S01]  /*0930*/  @!UP0 ULEA UR8, UR7, UR6, 0x18 ;  /* 0x0000000607088291 */ /* 0x004fe2000f8ec03f */
[----:B------:R-:W-:Y:S01]  /*0940*/  IMAD.SHL.U32 R14, R7, 0x4, RZ ;  /* 0x00000004070e7824 */ /* 0x000fe200078e00ff */
[----:B------:R-:W-:-:S04]  /*0950*/  @!UP1 UIADD3 UR6, -UR11, 0x100000, URZ ;  /* 0x001000000b069890 */ /* 0x000fc8000fffe13f */
[----:B------:R-:W-:Y:S02]  /*0960*/  @!UP1 USHF.L.U32 UR7, UR6, 0xb, URZ ;  /* 0x0000000b06079899 */ /* 0x000fe4000800063f */
[----:B------:R-:W-:Y:S01]  /*0970*/  @!UP1 USHF.L.U32 UR6, UR6, 0x1, URZ ;  /* 0x0000000106069899 */ /* 0x000fe2000800063f */
[----:B----4-:R-:W-:Y:S01]  /*0980*/  IMAD.MOV R24, RZ, RZ, -R4 ;  /* 0x000000ffff187224 */ /* 0x010fe200078e0a04 */
[----:B------:R-:W-:Y:S01]  /*0990*/  VOTEU.ALL UP0, P0 ;  /* 0x00000000003f7886 */ /* 0x000fe20000000000 */
[----:B------:R-:W-:Y:S01]  /*09a0*/  ISETP.EQ.OR P1, PT, R15, RZ, !P1 ;  /* 0x000000ff0f00720c */ /* 0x000fe20004f22670 */
[----:B-1----:R-:W-:Y:S01]  /*09b0*/  IMAD R23, R9, R0, UR12 ;  /* 0x0000000c09177e24 */ /* 0x002fe2000f8e0200 */
[----:B------:R-:W-:Y:S01]  /*09c0*/  LOP3.LUT R14, R7, 0xc, R14, 0x78, !PT ;  /* 0x0000000c070e7812 */ /* 0x000fe200078e780e */
[----:B-----5:R-:W-:Y:S01]  /*09d0*/  @!UP1 ULEA UR9, UR10, UR9, 0x18 ;  /* 0x000000090a099291 */ /* 0x020fe2000f8ec03f */
[----:B------:R-:W-:Y:S01]  /*09e0*/  IMAD R3, R25, R24, R16 ;  /* 0x0000001819037224 */ /* 0x000fe200078e0210 */
[----:B------:R-:W-:Y:S01]  /*09f0*/  VOTEU.ALL UP1, P0 ;  /* 0x00000000003f7886 */ /* 0x000fe20000020000 */
[----:B------:R-:W-:Y:S01]  /*0a00*/  LOP3.LUT P0, RZ, R11, 0x7, RZ, 0xc0, !PT ;  /* 0x000000070bff7812 */ /* 0x000fe2000780c0ff */
[----:B------:R-:W0:Y:S02]  /*0a10*/  FENCE.VIEW.ASYNC.S ;  /* 0x00000000000073c6 */ /* 0x000e240000000000 */
[----:B0-----:R0:W1:Y:S01]  /*0a20*/  @!UP0 SYNCS.EXCH.64 URZ, [UR8+0x180], UR4 ;  /* 0x00018004083f85b2 */ /* 0x0010620008000100 */
[----:B------:R-:W-:-:S02]  /*0a30*/  ISETP.EQ.AND P1, PT, R5, RZ, P1 ;  /* 0x000000ff0500720c */ /* 0x000fc40000f22270 */
[----:B------:R-:W-:Y:S02]  /*0a40*/  ISETP.NE.AND P4, PT, R3, R14, PT ;  /* 0x0000000e0300720c */ /* 0x000fe40003f85270 */
[----:B------:R-:W-:Y:S02]  /*0a50*/  ISETP.LT.U32.AND P0, PT, R14, 0x2, !P0 ;  /* 0x000000020e00780c */ /* 0x000fe40004701070 */
[----:B------:R-:W-:Y:S02]  /*0a60*/  ISETP.EQ.OR P4, PT, R23, RZ, !P4 ;  /* 0x000000ff1700720c */ /* 0x000fe40006782670 */
[----:B------:R-:W-:Y:S02]  /*0a70*/  SEL R7, RZ, 0x1, !P1 ;  /* 0x00000001ff077807 */ /* 0x000fe40004800000 */
[----:B------:R-:W-:Y:S02]  /*0a80*/  R2UR UR13, R13 ;  /* 0x000000000d0d72ca */ /* 0x000fe400000e0000 */
[----:B------:R-:W-:-:S02]  /*0a90*/  PLOP3.LUT P0, PT, P0, P4, PT, 0x80, 0x0 ;  /* 0x000000000000781c */ /* 0x000fc40000709070 */
[----:B------:R-:W-:Y:S01]  /*0aa0*/  SEL R7, R7, 0x2, P5 ;  /* 0x0000000207077807 */ /* 0x000fe20002800000 */
[----:B------:R0:W2:Y:S01]  /*0ab0*/  @!UP1 SYNCS.EXCH.64 URZ, [UR8+0x188], UR4 ;  /* 0x00018804083f95b2 */ /* 0x0000a20008000100 */
[----:B------:R-:W-:Y:S01]  /*0ac0*/  NOP ;  /* 0x0000000000007918 */ /* 0x000fe20000000000 */
[----:B------:R0:W3:Y:S01]  /*0ad0*/  @!UP2 SYNCS.EXCH.64 URZ, [UR9+0x160], UR6 ;  /* 0x00016006093fa5b2 */ /* 0x0000e20008000100 */
[----:B------:R0:W4:Y:S01]  /*0ae0*/  @!UP3 SYNCS.EXCH.64 URZ, [UR9+0x168], UR6 ;  /* 0x00016806093fb5b2 */ /* 0x0001220008000100 */
[----:B------:R0:W0:Y:S01]  /*0af0*/  @!UP4 SYNCS.EXCH.64 URZ, [UR9+0x170], UR6 ;  /* 0x00017006093fc5b2 */ /* 0x0000220008000100 */
[----:B------:R0:W0:Y:S01]  /*0b00*/  @!UP5 SYNCS.EXCH.64 URZ, [UR9+0x178], UR6 ;  /* 0x00017806093fd5b2 */ /* 0x0000220008000100 */
[----:B------:R-:W-:Y:S01]  /*0b10*/  NOP ;  /* 0x0000000000007918 */ /* 0x000fe20000000000 */
[----:B------:R-:W-:Y:S05]  /*0b20*/  @!P3 BRA `(.L_x_4) ;  /* 0x000000000008b947 */ /* 0x000fea0003800000 */
[----:B01234-:R-:W-:Y:S01]  /*0b30*/  UCGABAR_ARV ;  /* 0x00000000000079c7 */ /* 0x01ffe20008000000 */
[----:B------:R-:W-:Y:S05]  /*0b40*/  BRA `(.L_x_5) ;  /* 0x0000000000047947 */ /* 0x000fea0003800000 */
.L_x_4:
[----:B01234-:R-:W-:Y:S01]  /*0b50*/  NOP ;  /* 0x0000000000007918 */ /* 0x01ffe20000000000 */
.L_x_5:
[----:B------:R-:W-:Y:S01]  /*0b60*/  ULDC.64 UR4, c[0x0][0x698] ;  /* 0x0001a60000047ab9 */ /* 0x000fe20000000a00 */
[----:B------:R-:W-:Y:S01]  /*0b70*/  ULDC.64 UR18, c[0x0][0x208] ;  /* 0x0000820000127ab9 */ /* 0x000fe20000000a00 */
[----:B------:R-:W-:-:S04]  /*0b80*/  ISETP.NE.U32.AND P1, PT, RZ, UR4, PT ;  /* 0x00000004ff007c0c */ /* 0x000fc8000bf25070 */
[----:B------:R-:W-:-:S13]  /*0b90*/  ISETP.NE.AND.EX P1, PT, RZ, UR5, PT, P1 ;  /* 0x00000005ff007c0c */ /* 0x000fda000bf25310 */
[----:B------:R-:W-:Y:S05]  /*0ba0*/  @!P1 BRA `(.L_x_6) ;  /* 0x00000000001c9947 */ /* 0x000fea0003800000 */
[----:B------:R-:W0:Y:S02]  /*0bb0*/  LDC.64 R2, c[0x0][0x698] ;  /* 0x0001a600ff027b82 */ /* 0x000e240000000a00 */
[----:B0-----:R-:W2:Y:S02]  /*0bc0*/  LDG.E.64 R2, desc[UR18][R2.64] ;  /* 0x0000001202027981 */ /* 0x001ea4000c1e1b00 */
[----:B--2---:R-:W-:-:S04]  /*0bd0*/  ISETP.NE.U32.AND P1, PT, R2, RZ, PT ;  /* 0x000000ff0200720c */ /* 0x004fc80003f25070 */
[----:B------:R-:W-:-:S13]  /*0be0*/  ISETP.NE.AND.EX P1, PT, R3, RZ, PT, P1 ;  /* 0x000000ff0300720c */ /* 0x000fda0003f25310 */
[----:B------:R-:W-:Y:S05]  /*0bf0*/  @!P1 BRA `(.L_x_6) ;  /* 0x0000000000089947 */ /* 0x000fea0003800000 */
[----:B------:R0:W5:Y:S01]  /*0c00*/  LD.E R13, desc[UR18][R2.64] ;  /* 0x00000012020d7980 */ /* 0x000162000c101900 */
[----:B------:R-:W-:Y:S05]  /*0c10*/  BRA `(.L_x_7) ;  /* 0x0000000000207947 */ /* 0x000fea0003800000 */
.L_x_6:
[----:B------:R-:W-:Y:S02]  /*0c20*/  ULDC.64 UR4, c[0x0][0x688] ;  /* 0x0001a20000047ab9 */ /* 0x000fe40000000a00 */
[----:B------:R-:W-:-:S04]  /*0c30*/  ISETP.NE.U32.AND P1, PT, RZ, UR4, PT ;  /* 0x00000004ff007c0c */ /* 0x000fc8000bf25070 */
[----:B------:R-:W-:-:S13]  /*0c40*/  ISETP.NE.AND.EX P1, PT, RZ, UR5, PT, P1 ;  /* 0x00000005ff007c0c */ /* 0x000fda000bf25310 */
[----:B------:R-:W-:Y:S05]  /*0c50*/  @!P1 BRA `(.L_x_8) ;  /* 0x00000000000c9947 */ /* 0x000fea0003800000 */
[----:B------:R-:W0:Y:S02]  /*0c60*/  LDC.64 R2, c[0x0][0x688] ;  /* 0x0001a200ff027b82 */ /* 0x000e240000000a00 */
[----:B0-----:R1:W5:Y:S01]  /*0c70*/  LDG.E R13, desc[UR18][R2.64] ;  /* 0x00000012020d7981 */ /* 0x001362000c1e1900 */
[----:B------:R-:W-:Y:S05]  /*0c80*/  BRA `(.L_x_7) ;  /* 0x0000000000047947 */ /* 0x000fea0003800000 */
.L_x_8:
[----:B------:R-:W2:Y:S02]  /*0c90*/  LDC R13, c[0x0][0x680] ;  /* 0x0001a000ff0d7b82 */ /* 0x000ea40000000800 */
.L_x_7:
[----:B------:R-:W-:Y:S02]  /*0ca0*/  ULDC.64 UR4, c[0x0][0x6a0] ;  /* 0x0001a80000047ab9 */ /* 0x000fe40000000a00 */
[----:B------:R-:W-:-:S04]  /*0cb0*/  ISETP.NE.U32.AND P1, PT, RZ, UR4, PT ;  /* 0x00000004ff007c0c */ /* 0x000fc8000bf25070 */
[----:B------:R-:W-:-:S13]  /*0cc0*/  ISETP.NE.AND.EX P1, PT, RZ, UR5, PT, P1 ;  /* 0x00000005ff007c0c */ /* 0x000fda000bf25310 */
[----:B------:R-:W-:Y:S05]  /*0cd0*/  @!P1 BRA `(.L_x_9) ;  /* 0x00000000001c9947 */ /* 0x000fea0003800000 */
[----:B01----:R-:W0:Y:S02]  /*0ce0*/  LDC.64 R2, c[0x0][0x6a0] ;  /* 0x0001a800ff027b82 */ /* 0x003e240000000a00 */
[----:B0-----:R-:W3:Y:S02]  /*0cf0*/  LDG.E.64 R2, desc[UR18][R2.64] ;  /* 0x0000001202027981 */ /* 0x001ee4000c1e1b00 */
[----:B---3--:R-:W-:-:S04]  /*0d00*/  ISETP.NE.U32.AND P1, PT, R2, RZ, PT ;  /* 0x000000ff0200720c */ /* 0x008fc80003f25070 */
[----:B------:R-:W-:-:S13]  /*0d10*/  ISETP.NE.AND.EX P1, PT, R3, RZ, PT, P1 ;  /* 0x000000ff0300720c */ /* 0x000fda0003f25310 */
[----:B------:R-:W-:Y:S05]  /*0d20*/  @!P1 BRA `(.L_x_9) ;  /* 0x0000000000089947 */ /* 0x000fea0003800000 */
[----:B------:R0:W5:Y:S01]  /*0d30*/  LD.E R12, desc[UR18][R2.64] ;  /* 0x00000012020c7980 */ /* 0x000162000c101900 */
[----:B------:R-:W-:Y:S05]  /*0d40*/  BRA `(.L_x_10) ;  /* 0x0000000000207947 */ /* 0x000fea0003800000 */
.L_x_9:
[----:B------:R-:W-:Y:S02]  /*0d50*/  ULDC.64 UR4, c[0x0][0x690] ;  /* 0x0001a40000047ab9 */ /* 0x000fe40000000a00 */
[----:B------:R-:W-:-:S04]  /*0d60*/  ISETP.NE.U32.AND P1, PT, RZ, UR4, PT ;  /* 0x00000004ff007c0c */ /* 0x000fc8000bf25070 */
[----:B------:R-:W-:-:S13]  /*0d70*/  ISETP.NE.AND.EX P1, PT, RZ, UR5, PT, P1 ;  /* 0x00000005ff007c0c */ /* 0x000fda000bf25310 */
[----:B------:R-:W-:Y:S05]  /*0d80*/  @!P1 BRA `(.L_x_11) ;  /* 0x00000000000c9947 */ /* 0x000fea0003800000 */
[----:B01----:R-:W0:Y:S02]  /*0d90*/  LDC.64 R2, c[0x0][0x690] ;  /* 0x0001a400ff027b82 */ /* 0x003e240000000a00 */
[----:B0-----:R1:W5:Y:S01]  /*0da0*/  LDG.E R12, desc[UR18][R2.64] ;  /* 0x00000012020c7981 */ /* 0x001362000c1e1900 */
[----:B------:R-:W-:Y:S05]  /*0db0*/  BRA `(.L_x_10) ;  /* 0x0000000000047947 */ /* 0x000fea0003800000 */
.L_x_11:
[----:B------:R-:W3:Y:S02]  /*0dc0*/  LDC R12, c[0x0][0x684] ;  /* 0x0001a100ff0c7b82 */ /* 0x000ee40000000800 */
.L_x_10:
[----:B------:R-:W4:Y:S01]  /*0dd0*/  LDC R0, c[0x0][0x75c] ;  /* 0x0001d700ff007b82 */ /* 0x000f220000000800 */
[----:B------:R-:W-:Y:S01]  /*0de0*/  ULDC UR8, c[0x0][0x604] ;  /* 0x0001810000087ab9 */ /* 0x000fe20000000800 */
[----:B------:R-:W-:Y:S01]  /*0df0*/  ISETP.NE.AND P1, PT, R5, 0x2, PT ;  /* 0x000000020500780c */ /* 0x000fe20003f25270 */
[----:B------:R-:W-:Y:S01]  /*0e00*/  UIADD3 UR8, UR8, 0x1f, URZ ;  /* 0x0000001f08087890 */ /* 0x000fe2000fffe03f */
[----:B------:R-:W-:Y:S01]  /*0e10*/  IMAD.U32 R4, RZ, RZ, UR12 ;  /* 0x0000000cff047e24 */ /* 0x000fe2000f8e00ff */
[----:B------:R-:W-:Y:S01]  /*0e20*/  UMOV UR5, URZ ;  /* 0x0000003f00057c82 */ /* 0x000fe20008000000 */
[----:B------:R-:W-:Y:S01]  /*0e30*/  UMOV UR4, URZ ;  /* 0x0000003f00047c82 */ /* 0x000fe20008000000 */
[----:B------:R-:W-:-:S04]  /*0e40*/  USHF.R.S32.HI UR9, URZ, 0x1f, UR8 ;  /* 0x0000001f3f097899 */ /* 0x000fc80008011408 */
[----:B------:R-:W-:-:S04]  /*0e50*/  ULEA.HI UR9, UR9, UR8, URZ, 0x5 ;  /* 0x0000000809097291 */ /* 0x000fc8000f8f283f */
[----:B------:R-:W-:Y:S01]  /*0e60*/  USHF.R.S32.HI UR14, URZ, 0x5, UR9 ;  /* 0x000000053f0e7899 */ /* 0x000fe20008011409 */
[----:B----4-:R-:W-:-:S13]  /*0e70*/  ISETP.NE.AND P4, PT, R0, 0x1, PT ;  /* 0x000000010000780c */ /* 0x010fda0003f85270 */
[----:B01----:R-:W0:Y:S01]  /*0e80*/  @P4 LDC R3, c[0x0][0x10] ;  /* 0x00000400ff034b82 */ /* 0x003e220000000800 */
[----:B------:R-:W-:Y:S02]  /*0e90*/  @P4 IMAD.MOV.U32 R17, RZ, RZ, RZ ;  /* 0x000000ffff114224 */ /* 0x000fe400078e00ff */
[----:B------:R-:W-:-:S05]  /*0ea0*/  @P4 IMAD.MOV.U32 R5, RZ, RZ, RZ ;  /* 0x000000ffff054224 */ /* 0x000fca00078e00ff */
[----:B------:R-:W1:Y:S01]  /*0eb0*/  @!P4 LDC R9, c[0x0][0xc] ;  /* 0x00000300ff09cb82 */ /* 0x000e620000000800 */
[----:B------:R-:W-:Y:S01]  /*0ec0*/  ULDC UR6, c[0x0][0xc] ;  /* 0x0000030000067ab9 */ /* 0x000fe20000000800 */
[----:B------:R-:W-:Y:S02]  /*0ed0*/  ULDC UR7, c[0x0][0x10] ;  /* 0x0000040000077ab9 */ /* 0x000fe40000000800 */
[----:B------:R-:W-:-:S04]  /*0ee0*/  UIMAD.WIDE.U32 UR6, UR6, UR7, URZ ;  /* 0x00000007060672a5 */ /* 0x000fc8000f8e003f */
[----:B------:R-:W4:Y:S01]  /*0ef0*/  LDC R8, c[0x0][0x14] ;  /* 0x00000500ff087b82 */ /* 0x000f220000000800 */
[----:B0-----:R-:W-:-:S04]  /*0f00*/  @P4 IMAD.WIDE.U32 R2, R3, UR12, R16 ;  /* 0x0000000c03024c25 */ /* 0x001fc8000f8e0010 */
[----:B------:R-:W-:Y:S02]  /*0f10*/  @P4 IMAD.IADD R3, R3, 0x1, R5 ;  /* 0x0000000103034824 */ /* 0x000fe400078e0205 */
[----:B------:R-:W-:Y:S02]  /*0f20*/  IMAD.MOV.U32 R5, RZ, RZ, RZ ;  /* 0x000000ffff057224 */ /* 0x000fe400078e00ff */
[----:B-1----:R-:W-:-:S04]  /*0f30*/  @!P4 IMAD.WIDE.U32 R4, R16, R9, R4 ;  /* 0x000000091004c225 */ /* 0x002fc800078e0004 */
[----:B------:R-:W-:Y:S02]  /*0f40*/  @!P4 IMAD.MOV.U32 R2, RZ, RZ, R4 ;  /* 0x000000ffff02c224 */ /* 0x000fe400078e0004 */
[C---:B----4-:R-:W-:Y:S02]  /*0f50*/  IMAD R19, R8.reuse, UR7, RZ ;  /* 0x0000000708137c24 */ /* 0x050fe4000f8e02ff */
[----:B------:R-:W-:Y:S01]  /*0f60*/  IMAD.WIDE.U32 R8, R8, UR6, RZ ;  /* 0x0000000608087c25 */ /* 0x000fe2000f8e00ff */
[----:B------:R-:W-:-:S03]  /*0f70*/  ULDC.64 UR6, c[0x0][0x750] ;  /* 0x0001d40000067ab9 */ /* 0x000fc60000000a00 */
[----:B------:R-:W-:Y:S02]  /*0f80*/  @!P4 IMAD.MOV.U32 R3, RZ, RZ, R5 ;  /* 0x000000ffff03c224 */ /* 0x000fe400078e0005 */
[----:B------:R-:W-:Y:S01]  /*0f90*/  IMAD.IADD R0, R9, 0x1, R19 ;  /* 0x0000000109007824 */ /* 0x000fe200078e0213 */
[----:B------:R-:W-:Y:S06]  /*0fa0*/  @P1 BRA `(.L_x_12) ;  /* 0x0000000000281947 */ /* 0x000fec0003800000 */
[----:B------:R-:W-:Y:S01]  /*0fb0*/  UIMAD.WIDE.U32 UR4, UR14, -0x79e79e79, URZ ;  /* 0x861861870e0478a5 */ /* 0x000fe2000f8e003f */
[----:B------:R-:W-:Y:S01]  /*0fc0*/  IADD3 R2, P1, R2, R8, RZ ;  /* 0x0000000802027210 */ /* 0x000fe20007f3e0ff */
[----:B------:R-:W-:Y:S02]  /*0fd0*/  UISETP.GE.U32.AND UP0, UPT, UR14, 0x15, UPT ;  /* 0x000000150e00788c */ /* 0x000fe4000bf06070 */
[----:B------:R-:W-:Y:S02]  /*0fe0*/  UIADD3 UR4, -UR5, UR14, URZ ;  /* 0x0000000e05047290 */ /* 0x000fe4000fffe13f */
[----:B------:R-:W-:Y:S02]  /*0ff0*/  IMAD.X R3, R0, 0x1, R3, P1 ;  /* 0x0000000100037824 */ /* 0x000fe400008e0603 */
[----:B------:R-:W-:-:S04]  /*1000*/  ULEA.HI UR4, UR4, UR5, URZ, 0x1f ;  /* 0x0000000504047291 */ /* 0x000fc8000f8ff83f */
[----:B------:R-:W-:-:S03]  /*1010*/  USHF.R.U32.HI UR5, URZ, 0x4, UR4 ;  /* 0x000000043f057899 */ /* 0x000fc60008011604 */
[----:B------:R-:W-:Y:S01]  /*1020*/  UMOV UR4, URZ ;  /* 0x0000003f00047c82 */ /* 0x000fe20008000000 */
[----:B------:R-:W-:Y:S02]  /*1030*/  @UP0 ULOP3.LUT UR4, UR5, 0x1, URZ, 0xc0, !UPT ;  /* 0x0000000105040892 */ /* 0x000fe4000f8ec03f */
[----:B------:R-:W-:-:S12]  /*1040*/  UIMAD UR5, UR5, -0x15, UR14 ;  /* 0xffffffeb050578a4 */ /* 0x000fd8000f8e020e */
.L_x_12:
[----:B------:R-:W-:Y:S01]  /*1050*/  ISETP.GE.U32.AND P1, PT, R2, UR6, PT ;  /* 0x0000000602007c0c */ /* 0x000fe2000bf26070 */
[----:B------:R-:W-:Y:S01]  /*1060*/  IMAD.MOV.U32 R6, RZ, RZ, -0x1 ;  /* 0xffffffffff067424 */ /* 0x000fe200078e00ff */
[----:B------:R-:W-:Y:S01]  /*1070*/  PRMT R18, RZ, 0x7610, R18 ;  /* 0x00007610ff127816 */ /* 0x000fe20000000012 */
[----:B------:R-:W-:Y:S01]  /*1080*/  IMAD.MOV.U32 R5, RZ, RZ, -0x1 ;  /* 0xffffffffff057424 */ /* 0x000fe200078e00ff */
[----:B------:R-:W-:Y:S01]  /*1090*/  ISETP.GE.U32.AND.EX P1, PT, R3, UR7, PT, P1 ;  /* 0x0000000703007c0c */ /* 0x000fe2000bf26110 */
[----:B------:R-:W-:-:S12]  /*10a0*/  IMAD.MOV.U32 R4, RZ, RZ, -0x1 ;  /* 0xffffffffff047424 */ /* 0x000fd800078e00ff */
[----:B------:R-:W-:Y:S05]  /*10b0*/  @P1 BRA `(.L_x_13) ;  /* 0x0000000400241947 */ /* 0x000fea0003800000 */
[----:B------:R-:W0:Y:S01]  /*10c0*/  LDC.64 R28, c[0x0][0x728] ;  /* 0x0001ca00ff1c7b82 */ /* 0x000e220000000a00 */
[----:B------:R-:W-:Y:S02]  /*10d0*/  IMAD.MOV.U32 R4, RZ, RZ, R2 ;  /* 0x000000ffff047224 */ /* 0x000fe400078e0002 */
[----:B------:R-:W-:-:S05]  /*10e0*/  IMAD.MOV.U32 R5, RZ, RZ, R3 ;  /* 0x000000ffff057224 */ /* 0x000fca00078e0003 */
[----:B------:R-:W1:Y:S08]  /*10f0*/  LDC R6, c[0x0][0x730] ;  /* 0x0001cc00ff067b82 */ /* 0x000e700000000800 */
[----:B------:R-:W4:Y:S01]  /*1100*/  LDC.64 R30, c[0x0][0x720] ;  /* 0x0001c800ff1e7b82 */ /* 0x000f220000000a00 */
[----:B0-----:R-:W-:-:S04]  /*1110*/  ISETP.NE.U32.AND P1, PT, R28, RZ, PT ;  /* 0x000000ff1c00720c */ /* 0x001fc80003f25070 */
[----:B------:R-:W-:-:S13]  /*1120*/  ISETP.NE.AND.EX P1, PT, R29, RZ, PT, P1 ;  /* 0x000000ff1d00720c */ /* 0x000fda0003f25310 */
[----:B-1--4-:R-:W-:Y:S05]  /*1130*/  @!P1 BRA `(.L_x_14) ;  /* 0x0000000000289947 */ /* 0x012fea0003800000 */
[----:B------:R-:W0:Y:S02]  /*1140*/  LDC R21, c[0x0][0x734] ;  /* 0x0001cd00ff157b82 */ /* 0x000e240000000800 */
[----:B0-----:R-:W-:-:S05]  /*1150*/  IADD3 R21, P1, R2, R21, RZ ;  /* 0x0000001502157210 */ /* 0x001fca0007f3e0ff */
[----:B------:R-:W-:-:S04]  /*1160*/  IMAD.X R27, RZ, RZ, R3, P1 ;  /* 0x000000ffff1b7224 */ /* 0x000fc800008e0603 */
[----:B------:R-:W-:-:S04]  /*1170*/  IMAD.WIDE.U32 R4, R27, R28, RZ ;  /* 0x0000001c1b047225 */ /* 0x000fc800078e00ff */
[----:B------:R-:W-:-:S04]  /*1180*/  IMAD.WIDE.U32 R18, P1, R21, R29, R4 ;  /* 0x0000001d15127225 */ /* 0x000fc80007820004 */
[----:B------:R-:W-:-:S04]  /*1190*/  IMAD.WIDE.U32 R4, R21, R28, RZ ;  /* 0x0000001c15047225 */ /* 0x000fc800078e00ff */
[----:B------:R-:W-:Y:S01]  /*11a0*/  IMAD.X R21, RZ, RZ, RZ, P1 ;  /* 0x000000ffff157224 */ /* 0x000fe200008e06ff */
[----:B------:R-:W-:Y:S01]  /*11b0*/  IADD3 RZ, P1, R5, R18, RZ ;  /* 0x0000001205ff7210 */ /* 0x000fe20007f3e0ff */
[----:B------:R-:W-:-:S04]  /*11c0*/  IMAD.MOV.U32 R20, RZ, RZ, R19 ;  /* 0x000000ffff147224 */ /* 0x000fc800078e0013 */
[----:B------:R-:W-:-:S08]  /*11d0*/  IMAD.WIDE.U32.X R4, R27, R29, R20, P1 ;  /* 0x0000001d1b047225 */ /* 0x000fd000008e0414 */
.L_x_14:
[----:B------:R-:W0:Y:S01]  /*11e0*/  LDC.64 R32, c[0x0][0x740] ;  /* 0x0001d000ff207b82 */ /* 0x000e220000000a00 */
[-CC-:B------:R-:W-:Y:S01]  /*11f0*/  SHF.R.U64 R34, R4, R6.reuse, R5.reuse ;  /* 0x0000000604227219 */ /* 0x180fe20000001205 */
[----:B------:R-:W-:Y:S01]  /*1200*/  IMAD.MOV.U32 R37, RZ, RZ, 0x1 ;  /* 0x00000001ff257424 */ /* 0x000fe200078e00ff */
[----:B------:R-:W-:Y:S02]  /*1210*/  SHF.R.U32.HI R4, RZ, R6, R5 ;  /* 0x00000006ff047219 */ /* 0x000fe40000011605 */
[----:B------:R-:W-:-:S03]  /*1220*/  IADD3 R19, P1, RZ, -R34, RZ ;  /* 0x80000022ff137210 */ /* 0x000fc60007f3e0ff */
[----:B------:R-:W1:Y:S02]  /*1230*/  LDC R18, c[0x0][0x718] ;  /* 0x0001c600ff127b82 */ /* 0x000e640000000800 */
[----:B------:R-:W-:-:S04]  /*1240*/  IMAD.X R5, RZ, RZ, ~R4, P1 ;  /* 0x000000ffff057224 */ /* 0x000fc800008e0e04 */
[-C--:B------:R-:W-:Y:S02]  /*1250*/  IMAD R6, R5, R30.reuse, RZ ;  /* 0x0000001e05067224 */ /* 0x080fe400078e02ff */
[----:B------:R-:W4:Y:S01]  /*1260*/  LDC R21, c[0x0][0x708] ;  /* 0x0001c200ff157b82 */ /* 0x000f220000000800 */
[----:B------:R-:W-:-:S04]  /*1270*/  IMAD.WIDE.U32 R4, R19, R30, R2 ;  /* 0x0000001e13047225 */ /* 0x000fc800078e0002 */
[----:B------:R-:W-:-:S03]  /*1280*/  IMAD R19, R19, R31, R6 ;  /* 0x0000001f13137224 */ /* 0x000fc600078e0206 */
[----:B------:R-:W2:Y:S01]  /*1290*/  LDC R26, c[0x0][0x758] ;  /* 0x0001d600ff1a7b82 */ /* 0x000ea20000000800 */
[----:B------:R-:W-:Y:S01]  /*12a0*/  IMAD.IADD R5, R5, 0x1, R19 ;  /* 0x0000000105057824 */ /* 0x000fe200078e0213 */
[----:B0-----:R-:W-:Y:S01]  /*12b0*/  ISETP.NE.U32.AND P1, PT, R32, RZ, PT ;  /* 0x000000ff2000720c */ /* 0x001fe20003f25070 */
[----:B------:R-:W-:-:S03]  /*12c0*/  IMAD.MOV.U32 R19, RZ, RZ, -0x1 ;  /* 0xffffffffff137424 */ /* 0x000fc600078e00ff */
[----:B------:R-:W-:Y:S02]  /*12d0*/  ISETP.NE.AND.EX P1, PT, R33, RZ, PT, P1 ;  /* 0x000000ff2100720c */ /* 0x000fe40003f25310 */
[----:B------:R-:W0:Y:S01]  /*12e0*/  LDC R31, c[0x0][0x700] ;  /* 0x0001c000ff1f7b82 */ /* 0x000e220000000800 */
[-CC-:B-1----:R-:W-:Y:S02]  /*12f0*/  SHF.R.U64 R29, R4, R18.reuse, R5.reuse ;  /* 0x00000012041d7219 */ /* 0x182fe40000001205 */
[----:B------:R-:W-:-:S05]  /*1300*/  SHF.R.U32.HI R4, RZ, R18, R5 ;  /* 0x00000012ff047219 */ /* 0x000fca0000011605 */
[----:B------:R-:W1:Y:S01]  /*1310*/  LDC R28, c[0x0][0x748] ;  /* 0x0001d200ff1c7b82 */ /* 0x000e620000000800 */
[-CC-:B----4-:R-:W-:Y:S02]  /*1320*/  SHF.R.U64 R39, R29, R21.reuse, R4.reuse ;  /* 0x000000151d277219 */ /* 0x190fe40000001204 */
[----:B------:R-:W-:-:S05]  /*1330*/  SHF.R.U32.HI R5, RZ, R21, R4 ;  /* 0x00000015ff057219 */ /* 0x000fca0000011604 */
[----:B------:R-:W4:Y:S01]  /*1340*/  LDC R35, c[0x0][0x738] ;  /* 0x0001ce00ff237b82 */ /* 0x000f220000000800 */
[-C--:B--2---:R-:W-:Y:S02]  /*1350*/  SHF.L.U32 R4, R19, R26.reuse, RZ ;  /* 0x0000001a13047219 */ /* 0x084fe400000006ff */
[--C-:B------:R-:W-:Y:S02]  /*1360*/  SHF.R.U64 R36, R39, R26, R5.reuse ;  /* 0x0000001a27247219 */ /* 0x100fe40000001205 */
[----:B------:R-:W-:Y:S02]  /*1370*/  LOP3.LUT R6, RZ, R4, RZ, 0x33, !PT ;  /* 0x00000004ff067212 */ /* 0x000fe400078e33ff */
[----:B------:R-:W-:Y:S01]  /*1380*/  SHF.R.U32.HI R5, RZ, R26, R5 ;  /* 0x0000001aff057219 */ /* 0x000fe20000011605 */
[----:B------:R-:W2:Y:S01]  /*1390*/  LDC R30, c[0x0][0x710] ;  /* 0x0001c400ff1e7b82 */ /* 0x000ea20000000800 */
[----:B------:R-:W-:Y:S01]  /*13a0*/  IMAD.MOV.U32 R4, RZ, RZ, R36 ;  /* 0x000000ffff047224 */ /* 0x000fe200078e0024 */
[----:B------:R-:W-:Y:S06]  /*13b0*/  @!P1 BRA `(.L_x_15) ;  /* 0x0000000000289947 */ /* 0x000fec0003800000 */
[----:B------:R-:W3:Y:S02]  /*13c0*/  LDC R21, c[0x0][0x74c] ;  /* 0x0001d300ff157b82 */ /* 0x000ee40000000800 */
[----:B---3--:R-:W-:-:S05]  /*13d0*/  IADD3 R21, P1, R36, R21, RZ ;  /* 0x0000001524157210 */ /* 0x008fca0007f3e0ff */
        /* <DEDUP_REMOVED lines=8> */
.L_x_15:
[----:B-1----:R-:W-:Y:S01]  /*1460*/  SHF.R.U64 R17, R4, R28, R5 ;  /* 0x0000001c04117219 */ /* 0x002fe20000001205 */
[----:B------:R-:W-:Y:S01]  /*1470*/  @P4 IMAD R23, R25, R24, R16 ;  /* 0x0000001819174224 */ /* 0x000fe200078e0210 */
[----:B------:R-:W-:Y:S02]  /*1480*/  SHF.L.U32 R4, R37, R26, RZ ;  /* 0x0000001a25047219 */ /* 0x000fe400000006ff */
[----:B------:R-:W-:Y:S01]  /*1490*/  LOP3.LUT R5, R39, R6, RZ, 0xc0, !PT ;  /* 0x0000000627057212 */ /* 0x000fe200078ec0ff */
[----:B0-----:R-:W-:Y:S02]  /*14a0*/  VIADD R6, R31, 0xffffffff ;  /* 0xffffffff1f067836 */ /* 0x001fe40000000000 */
[----:B------:R-:W-:Y:S02]  /*14b0*/  IMAD.MOV R18, RZ, RZ, -R17 ;  /* 0x000000ffff127224 */ /* 0x000fe400078e0a11 */
[----:B------:R-:W-:Y:S01]  /*14c0*/  IMAD R16, R4, R17, R5 ;  /* 0x0000001104107224 */ /* 0x000fe200078e0205 */
[----:B------:R-:W-:Y:S01]  /*14d0*/  LOP3.LUT R17, R29, R6, RZ, 0xc0, !PT ;  /* 0x000000061d117212 */ /* 0x000fe200078ec0ff */
[----:B----4-:R-:W-:-:S02]  /*14e0*/  IMAD R4, R18, R35, R36 ;  /* 0x0000002312047224 */ /* 0x010fc400078e0224 */
[----:B--2---:R-:W-:Y:S02]  /*14f0*/  IMAD R6, R16, R30, R23 ;  /* 0x0000001e10067224 */ /* 0x004fe400078e0217 */
[----:B------:R-:W-:Y:S02]  /*1500*/  IMAD R17, R4, R31, R17 ;  /* 0x0000001f04117224 */ /* 0x000fe400078e0211 */
[----:B------:R-:W-:Y:S02]  /*1510*/  IMAD.MOV.U32 R18, RZ, RZ, 0x1 ;  /* 0x00000001ff127424 */ /* 0x000fe400078e00ff */
[----:B------:R-:W-:Y:S01]  /*1520*/  IMAD.MOV.U32 R4, RZ, RZ, R34 ;  /* 0x000000ffff047224 */ /* 0x000fe200078e0022 */
[----:B------:R-:W-:Y:S02]  /*1530*/  SEL R5, R17, R6, !P4 ;  /* 0x0000000611057207 */ /* 0x000fe40006000000 */
[----:B------:R-:W-:-:S07]  /*1540*/  SEL R6, R6, R17, !P4 ;  /* 0x0000001106067207 */ /* 0x000fce0006000000 */
.L_x_13:
[----:B------:R-:W-:Y:S05]  /*1550*/  @!P3 BRA `(.L_x_16) ;  /* 0x00000000000cb947 */ /* 0x000fea0003800000 */
[----:B------:R-:W-:Y:S01]  /*1560*/  UCGABAR_WAIT ;  /* 0x0000000000007dc7 */ /* 0x000fe20008000000 */
[----:B------:R-:W-:Y:S01]  /*1570*/  CCTL.IVALL ;  /* 0x00000000ff00798f */ /* 0x000fe20002000000 */
[----:B------:R-:W-:Y:S05]  /*1580*/  BRA `(.L_x_17) ;  /* 0x0000000000047947 */ /* 0x000fea0003800000 */
.L_x_16:
[----:B------:R-:W-:Y:S06]  /*1590*/  BAR.SYNC.DEFER_BLOCKING 0x0 ;  /* 0x0000000000007b1d */ /* 0x000fec0000010000 */
.L_x_17:
[----:B------:R-:W-:Y:S05]  /*15a0*/  @!P2 BRA `(.L_x_18) ;  /* 0x000000680050a947 */ /* 0x000fea0003800000 */
[----:B------:R-:W-:-:S13]  /*15b0*/  ISETP.GT.U32.AND P1, PT, R38, 0x1, PT ;  /* 0x000000012600780c */ /* 0x000fda0003f24070 */
[----:B------:R-:W-:Y:S05]  /*15c0*/  @P1 EXIT ;  /* 0x000000000000194d */ /* 0x000fea0003800000 */
.L_x_19:
[----:B------:R-:W-:-:S08]  /*15d0*/  NOP ;  /* 0x0000000000007918 */ /* 0x000fd00000000000 */
[----:B------:R-:W0:Y:S02]  /*15e0*/  USETMAXREG.TRY_ALLOC.CTAPOOL UP0, 0xe8 ;  /* 0x000000e8000079c8 */ /* 0x000e240008000600 */
[----:B0-----:R-:W-:-:S13]  /*15f0*/  PLOP3.LUT P1, PT, PT, PT, UP0, 0x80, 0x0 ;  /* 0x000000000000781c */ /* 0x001fda0003f2f008 */
[----:B------:R-:W-:Y:S05]  /*1600*/  @!P1 BRA `(.L_x_19) ;  /* 0xfffffffc00f09947 */ /* 0x000fea000383ffff */
[----:B------:R-:W-:-:S13]  /*1610*/  LOP3.LUT P1, RZ, R18, 0xff, RZ, 0xc0, !PT ;  /* 0x000000ff12ff7812 */ /* 0x000fda000782c0ff */
[----:B------:R-:W-:Y:S05]  /*1620*/  @!P1 EXIT ;  /* 0x000000000000994d */ /* 0x000fea0003800000 */
[----:B------:R-:W0:Y:S01]  /*1630*/  S2UR UR6, SR_CgaCtaId ;  /* 0x00000000000679c3 */ /* 0x000e220000008800 */
[-C--:B------:R-:W-:Y:S01]  /*1640*/  LEA.HI R15, R22, R11.reuse, RZ, 0x2 ;  /* 0x0000000b160f7211 */ /* 0x080fe200078f10ff */
[----:B------:R-:W-:Y:S01]  /*1650*/  UIADD3 UR7, UR13, -0x1, URZ ;  /* 0xffffffff0d077890 */ /* 0x000fe2000fffe03f */
[-C--:B------:R-:W-:Y:S01]  /*1660*/  LEA.HI R10, R11, R11.reuse, RZ, 0x1 ;  /* 0x0000000b0b0a7211 */ /* 0x080fe200078f08ff */
[----:B------:R-:W-:Y:S01]  /*1670*/  UMOV UR12, 0x400 ;  /* 0x00000400000c7882 */ /* 0x000fe20000000000 */
[----:B------:R-:W-:Y:S01]  /*1680*/  LOP3.LUT R20, R15, 0xfffffffc, RZ, 0xc0, !PT ;  /* 0xfffffffc0f147812 */ /* 0x000fe200078ec0ff */
[----:B------:R-:W-:Y:S01]  /*1690*/  UISETP.NE.AND UP0, UPT, UR7, URZ, UPT ;  /* 0x0000003f0700728c */ /* 0x000fe2000bf05270 */
[----:B------:R-:W-:Y:S01]  /*16a0*/  LOP3.LUT R16, R10, 0x7ffffe, RZ, 0xc0, !PT ;  /* 0x007ffffe0a107812 */ /* 0x000fe200078ec0ff */
[----:B------:R-:W-:Y:S01]  /*16b0*/  ULDC UR8, c[0x0][0x284] ;  /* 0x0000a10000087ab9 */ /* 0x000fe20000000800 */
[--C-:B------:R-:W-:Y:S01]  /*16c0*/  SHF.R.S32.HI R17, RZ, 0x2, R15.reuse ;  /* 0x00000002ff117819 */ /* 0x100fe2000001140f */
[C---:B------:R-:W-:Y:S01]  /*16d0*/  IMAD.IADD R21, R11.reuse, 0x1, -R20 ;  /* 0x000000010b157824 */ /* 0x040fe200078e0a14 */
[----:B------:R-:W-:Y:S01]  /*16e0*/  SHF.R.S32.HI R18, RZ, 0x1f, R15 ;  /* 0x0000001fff127819 */ /* 0x000fe2000001140f */
[----:B------:R-:W-:Y:S01]  /*16f0*/  IMAD.IADD R16, R11, 0x1, -R16 ;  /* 0x000000010b107824 */ /* 0x000fe200078e0a10 */
[----:B------:R-:W-:Y:S01]  /*1700*/  LEA.HI R22, R22, R11, RZ, 0x5 ;  /* 0x0000000b16167211 */ /* 0x000fe200078f28ff */
[----:B------:R-:W-:Y:S01]  /*1710*/  USHF.L.U32 UR17, UR14, 0x1, URZ ;  /* 0x000000010e117899 */ /* 0x000fe2000800063f */
[----:B------:R-:W-:-:S02]  /*1720*/  LEA.HI R18, R18, R17, RZ, 0x3 ;  /* 0x0000001112127211 */ /* 0x000fc400078f18ff */
[----:B------:R-:W-:Y:S02]  /*1730*/  SHF.R.S32.HI R11, RZ, 0x1, R10 ;  /* 0x00000001ff0b7819 */ /* 0x000fe4000001140a */
[----:B------:R-:W-:Y:S02]  /*1740*/  LOP3.LUT R18, R18, 0xfffffff8, RZ, 0xc0, !PT ;  /* 0xfffffff812127812 */ /* 0x000fe400078ec0ff */
[----:B------:R-:W-:Y:S02]  /*1750*/  LEA.HI R10, R10, R11, RZ, 0x1 ;  /* 0x0000000b0a0a7211 */ /* 0x000fe400078f08ff */
[----:B------:R-:W-:Y:S01]  /*1760*/  SHF.R.S32.HI R15, RZ, 0x5, R22 ;  /* 0x00000005ff0f7819 */ /* 0x000fe20000011416 */
[----:B------:R-:W-:Y:S01]  /*1770*/  IMAD.IADD R18, R17, 0x1, -R18 ;  /* 0x0000000111127824 */ /* 0x000fe200078e0a12 */
[----:B------:R-:W-:Y:S01]  /*1780*/  LOP3.LUT R10, R10, 0x7fffffe, RZ, 0xc0, !PT ;  /* 0x07fffffe0a0a7812 */ /* 0x000fe200078ec0ff */
[----:B0-----:R-:W-:Y:S01]  /*1790*/  ULEA UR12, UR6, UR12, 0x18 ;  /* 0x0000000c060c7291 */ /* 0x001fe2000f8ec03f */
[----:B------:R-:W-:Y:S01]  /*17a0*/  VIMNMX R19, RZ, UR14, PT ;  /* 0x0000000eff137c48 */ /* 0x000fe2000bfe0100 */
[----:B------:R-:W-:Y:S01]  /*17b0*/  IMAD R17, R15, 0x2, R16 ;  /* 0x000000020f117824 */ /* 0x000fe200078e0210 */
[----:B------:R-:W-:Y:S01]  /*17c0*/  USHF.L.U32 UR6, UR7, 0x3, URZ ;  /* 0x0000000307067899 */ /* 0x000fe2000800063f */
[----:B------:R-:W-:Y:S01]  /*17d0*/  IMAD.IADD R11, R11, 0x1, -R10 ;  /* 0x000000010b0b7824 */ /* 0x000fe200078e0a0a */
[----:B------:R-:W-:Y:S01]  /*17e0*/  USEL UR7, URZ, 0x1, UP0 ;  /* 0x000000013f077887 */ /* 0x000fe20008000000 */
[--C-:B------:R-:W-:Y:S01]  /*17f0*/  IMAD R16, R17, 0x8, R18.reuse ;  /* 0x0000000811107824 */ /* 0x100fe200078e0212 */
[----:B------:R-:W-:Y:S01]  /*1800*/  UIADD3 UR20, UR12, 0x160, URZ ;  /* 0x000001600c147890 */ /* 0x000fe2000fffe03f */
[C-C-:B------:R-:W-:Y:S01]  /*1810*/  IMAD R10, R15.reuse, 0x10, R18.reuse ;  /* 0x000000100f0a7824 */ /* 0x140fe200078e0212 */
[----:B------:R-:W-:Y:S01]  /*1820*/  ULOP3.LUT UR6, UR6, 0x8, URZ, 0xc0, !UPT ;  /* 0x0000000806067892 */ /* 0x000fe2000f8ec03f */
[----:B------:R-:W-:Y:S01]  /*1830*/  IMAD R17, R15, -0x10, -R18 ;  /* 0xfffffff00f117824 */ /* 0x000fe200078e0a12 */
[----:B------:R-:W-:Y:S01]  /*1840*/  LOP3.LUT R91, R7, 0x1, RZ, 0xfc, !PT ;  /* 0x00000001075b7812 */ /* 0x000fe200078efcff */
[----:B------:R-:W-:Y:S01]  /*1850*/  IMAD R15, R16, 0x2, R11 ;  /* 0x00000002100f7824 */ /* 0x000fe200078e020b */
[----:B------:R-:W-:Y:S01]  /*1860*/  IADD3 R19, -R19, UR14, RZ ;  /* 0x0000000e13137c10 */ /* 0x000fe2000fffe1ff */
[----:B------:R-:W-:Y:S01]  /*1870*/  IMAD.U32 R89, RZ, RZ, UR7 ;  /* 0x00000007ff597e24 */ /* 0x000fe2000f8e00ff */
[----:B------:R-:W-:Y:S01]  /*1880*/  SHF.R.S32.HI R11, RZ, 0x1f, R10 ;  /* 0x0000001fff0b7819 */ /* 0x000fe2000001140a */
[----:B------:R-:W-:Y:S01]  /*1890*/  VIADD R17, R17, UR8 ;  /* 0x0000000811117c36 */ /* 0x000fe20008000000 */
[----:B------:R-:W-:Y:S01]  /*18a0*/  ULEA UR13, UR13, UR20, 0x3 ;  /* 0x000000140d0d7291 */ /* 0x000fe2000f8e183f */
[----:B------:R-:W-:Y:S01]  /*18b0*/  IMAD.SHL.U32 R15, R15, 0x20, RZ ;  /* 0x000000200f0f7824 */ /* 0x000fe200078e00ff */
[----:B------:R-:W-:-:S02]  /*18c0*/  ULOP3.LUT UR21, UR6, 0x8, URZ, 0x3c, !UPT ;  /* 0x0000000806157892 */ /* 0x000fc4000f8e3c3f */
[----:B------:R-:W-:-:S12]  /*18d0*/  ULOP3.LUT UR15, UR6, 0x18, URZ, 0x3c, !UPT ;  /* 0x00000018060f7892 */ /* 0x000fd8000f8e3c3f */
.L_x_160:
[----:B------:R-:W-:Y:S01]  /*18e0*/  SHF.L.U32 R16, R89, 0x1f, RZ ;  /* 0x0000001f59107819 */ /* 0x000fe200000006ff */
[----:B------:R-:W-:Y:S01]  /*18f0*/  IMAD.MOV.U32 R180, RZ, RZ, RZ ;  /* 0x000000ffffb47224 */ /* 0x000fe200078e00ff */
[----:B------:R-:W-:Y:S02]  /*1900*/  ISETP.GE.AND P2, PT, R19, 0x1, PT ;  /* 0x000000011300780c */ /* 0x000fe40003f46270 */
[----:B------:R-:W0:Y:S02]  /*1910*/  SYNCS.PHASECHK.TRANS64.TRYWAIT P1, [UR13+-0x8], R16 ;  /* 0xfffff810ff0075a7 */ /* 0x000e24000802014d */
[----:B012-45:R-:W-:Y:S09]  /*1920*/  @!P1 BRA `(.L_x_20) ;  /* 0x0000008000209947 */ /* 0x037ff20003800000 */
.L_x_199:
[----:B------:R-:W-:Y:S01]  /*1930*/  UMOV UR6, URZ ;  /* 0x0000003f00067c82 */ /* 0x000fe20008000000 */
[----:B------:R-:W-:Y:S01]  /*1940*/  IMAD.MOV.U32 R178, RZ, RZ, RZ ;  /* 0x000000ffffb27224 */ /* 0x000fe200078e00ff */
[----:B0-----:R-:W-:Y:S01]  /*1950*/  CS2R R22, SRZ ;  /* 0x0000000000167805 */ /* 0x001fe2000001ff00 */
[----:B------:R-:W-:Y:S01]  /*1960*/  IMAD.MOV.U32 R176, RZ, RZ, RZ ;  /* 0x000000ffffb07224 */ /* 0x000fe200078e00ff */
[----:B------:R-:W-:Y:S01]  /*1970*/  CS2R R24, SRZ ;  /* 0x0000000000187805 */ /* 0x000fe2000001ff00 */
        /* <DEDUP_REMOVED lines=62> */
[----:B------:R-:W-:-:S02]  /*1d60*/  IMAD.MOV.U32 R112, RZ, RZ, RZ ;  /* 0x000000ffff707224 */ /* 0x000fc400078e00ff */
[----:B------:R-:W-:Y:S02]  /*1d70*/  IMAD.MOV.U32 R110, RZ, RZ, RZ ;  /* 0x000000ffff6e7224 */ /* 0x000fe400078e00ff */
[----:B------:R-:W-:Y:S02]  /*1d80*/  IMAD.MOV.U32 R108, RZ, RZ, RZ ;  /* 0x000000ffff6c7224 */ /* 0x000fe400078e00ff */
[----:B------:R-:W-:Y:S02]  /*1d90*/  IMAD.MOV.U32 R106, RZ, RZ, RZ ;  /* 0x000000ffff6a7224 */ /* 0x000fe400078e00ff */
[----:B------:R-:W-:Y:S02]  /*1da0*/  IMAD.MOV.U32 R104, RZ, RZ, RZ ;  /* 0x000000ffff687224 */ /* 0x000fe400078e00ff */
[----:B------:R-:W-:Y:S02]  /*1db0*/  IMAD.MOV.U32 R102, RZ, RZ, RZ ;  /* 0x000000ffff667224 */ /* 0x000fe400078e00ff */
        /* <DEDUP_REMOVED lines=21> */
[----:B------:R-:W-:Y:S01]  /*1f10*/  IMAD.MOV.U32 R204, RZ, RZ, RZ ;  /* 0x000000ffffcc7224 */ /* 0x000fe200078e00ff */
[----:B------:R-:W-:Y:S06]  /*1f20*/  @!P2 BRA `(.L_x_21) ;  /* 0x000000080018a947 */ /* 0x000fec0003800000 */
[----:B------:R-:W-:Y:S01]  /*1f30*/  IMAD.MOV.U32 R180, RZ, RZ, RZ ;  /* 0x000000ffffb47224 */ /* 0x000fe200078e00ff */
[----:B------:R-:W-:Y:S01]  /*1f40*/  UMOV UR6, URZ ;  /* 0x0000003f00067c82 */ /* 0x000fe20008000000 */
[----:B------:R-:W-:Y:S01]  /*1f50*/  IMAD.MOV.U32 R93, RZ, RZ, R19 ;  /* 0x000000ffff5d7224 */ /* 0x000fe200078e0013 */
[----:B------:R-:W-:Y:S01]  /*1f60*/  UPLOP3.LUT UP0, UPT, UPT, UPT, UPT, 0x40, 0x0 ;  /* 0x000000000000789c */ /* 0x000fe20003f0e870 */
[----:B------:R-:W-:Y:S01]  /*1f70*/  IMAD.U32 R99, RZ, RZ, UR4 ;  /* 0x00000004ff637e24 */ /* 0x000fe2000f8e00ff */
[----:B------:R-:W-:Y:S01]  /*1f80*/  UMOV UR16, UR5 ;  /* 0x0000000500107c82 */ /* 0x000fe20008000000 */
[----:B------:R-:W-:Y:S01]  /*1f90*/  IMAD.U32 R95, RZ, RZ, UR5 ;  /* 0x00000005ff5f7e24 */ /* 0x000fe2000f8e00ff */
[----:B------:R-:W-:Y:S01]  /*1fa0*/  UMOV UR7, URZ ;  /* 0x0000003f00077c82 */ /* 0x000fe20008000000 */
[----:B------:R-:W-:-:S06]  /*1fb0*/  ULDC UR22, c[0x0][0x644] ;  /* 0x0001910000167ab9 */ /* 0x000fcc0000000800 */
.L_x_29:
[----:B------:R-:W-:-:S13]  /*1fc0*/  ISETP.NE.AND P2, PT, R91, 0x3, PT ;  /* 0x000000035b00780c */ /* 0x000fda0003f45270 */
[----:B0-----:R-:W-:Y:S05]  /*1fd0*/  @!P2 BRA `(.L_x_22) ;  /* 0x000000000004a947 */ /* 0x001fea0003800000 */
[----:B------:R-:W-:Y:S01]  /*1fe0*/  BPT.TRAP 0x1 ;  /* 0x000000040000795c */ /* 0x000fe20000300000 */
.L_x_22:
[----:B------:R-:W-:Y:S01]  /*1ff0*/  ULEA UR8, UR16, UR12, 0x3 ;  /* 0x0000000c10087291 */ /* 0x000fe2000f8e183f */
[----:B------:R-:W-:-:S08]  /*2000*/  SHF.L.U32 R97, R99, 0x1f, RZ ;  /* 0x0000001f63617819 */ /* 0x000fd000000006ff */
[----:B------:R0:W1:Y:S01]  /*2010*/  SYNCS.PHASECHK.TRANS64.TRYWAIT P1, [UR8], R97 ;  /* 0x00000061ff0075a7 */ /* 0x0000620008020148 */
[----:B------:R-:W-:Y:S05]  /*2020*/  @!P2 BRA `(.L_x_23) ;  /* 0x000000000004a947 */ /* 0x000fea0003800000 */
[----:B------:R-:W-:Y:S01]  /*2030*/  BPT.TRAP 0x1 ;  /* 0x000000040000795c */ /* 0x000fe20000300000 */
.L_x_23:
[----:B-1----:R-:W-:Y:S05]  /*2040*/  @P1 BRA `(.L_x_24) ;  /* 0x0000000000081947 */ /* 0x002fea0003800000 */
[----:B------:R-:W1:Y:S02]  /*2050*/  SYNCS.PHASECHK.TRANS64.TRYWAIT P1, [UR8], R97 ;  /* 0x00000061ff0075a7 */ /* 0x000e640008020148 */
[----:B-1----:R-:W-:Y:S05]  /*2060*/  @!P1 BRA `(.L_x_25) ;  /* 0x0000007800689947 */ /* 0x002fea0003800000 */
.L_x_24:
[----:B------:R-:W-:Y:S02]  /*2070*/  USHF.L.U32 UR8, UR16, 0x9, URZ ;  /* 0x0000000910087899 */ /* 0x000fe4000800063f */
[----:B------:R-:W-:Y:S02]  /*2080*/  UIADD3 UR9, UR12, 0x280, URZ ;  /* 0x000002800c097890 */ /* 0x000fe4000fffe03f */
[----:B------:R-:W-:Y:S02]  /*2090*/  UIADD3 UR10, UR12, 0xaa80, URZ ;  /* 0x0000aa800c0a7890 */ /* 0x000fe4000fffe03f */
[----:B01----:R-:W-:Y:S01]  /*20a0*/  LEA.HI.SX32 R97, R15, UR8, 0x1d ;  /* 0x000000080f617c11 */ /* 0x003fe2000f8feaff */
[----:B------:R-:W-:Y:S02]  /*20b0*/  USHF.R.U32.HI UR9, URZ, 0x4, UR9 ;  /* 0x000000043f097899 */ /* 0x000fe40008011609 */
[----:B------:R-:W-:Y:S02]  /*20c0*/  USHF.R.U32.HI UR10, URZ, 0x4, UR10 ;  /* 0x000000043f0a7899 */ /* 0x000fe4000801160a */
[----:B------:R-:W-:Y:S01]  /*20d0*/  USEL UR7, UR7, URZ, !UP0 ;  /* 0x0000003f07077287 */ /* 0x000fe2000c000000 */
[----:B------:R-:W0:Y:S01]  /*20e0*/  LDS R97, [R97+UR12+0x34a80] ;  /* 0x034a800c61617984 */ /* 0x000e220008000800 */
[----:B------:R-:W-:-:S02]  /*20f0*/  ULOP3.LUT UR9, UR9, 0x3fff, URZ, 0xc0, !UPT ;  /* 0x00003fff09097892 */ /* 0x000fc4000f8ec03f */
[----:B------:R-:W-:Y:S02]  /*2100*/  ULOP3.LUT UR10, UR10, 0x3fff, URZ, 0xc0, !UPT ;  /* 0x00003fff0a0a7892 */ /* 0x000fe4000f8ec03f */
[----:B------:R-:W-:Y:S02]  /*2110*/  UISETP.NE.U32.AND UP0, UPT, UR7, URZ, UPT ;  /* 0x0000003f0700728c */ /* 0x000fe4000bf05070 */
[----:B------:R-:W-:Y:S02]  /*2120*/  ULOP3.LUT UR7, UR9, 0x10000, URZ, 0xfc, !UPT ;  /* 0x0001000009077892 */ /* 0x000fe4000f8efc3f */
[----:B------:R-:W-:Y:S02]  /*2130*/  ULOP3.LUT UR10, UR10, 0x10000, URZ, 0xfc, !UPT ;  /* 0x000100000a0a7892 */ /* 0x000fe4000f8efc3f */
[----:B------:R-:W-:Y:S02]  /*2140*/  ULEA UR7, UR16, UR7, 0x7 ;  /* 0x0000000710077291 */ /* 0x000fe4000f8e383f */
[----:B------:R-:W-:Y:S01]  /*2150*/  UIADD3 UR10, UR8, UR10, URZ ;  /* 0x0000000a080a7290 */ /* 0x000fe2000fffe03f */
[----:B------:R-:W-:Y:S01]  /*2160*/  UMOV UR9, 0xc0000010 ;  /* 0xc000001000097882 */ /* 0x000fe20000000000 */
[----:B------:R-:W-:Y:S01]  /*2170*/  UMOV UR11, 0x80000020 ;  /* 0x80000020000b7882 */ /* 0x000fe20000000000 */
[----:B------:R-:W-:-:S02]  /*2180*/  UIADD3 UR6, UR6, 0x1, URZ ;  /* 0x0000000106067890 */ /* 0x000fc4000fffe03f */
[----:B------:R-:W-:Y:S01]  /*2190*/  UMOV UR8, UR7 ;  /* 0x0000000700087c82 */ /* 0x000fe20008000000 */
[----:B0-----:R-:W-:-:S06]  /*21a0*/  WARPGROUP.ARRIVE ;  /* 0x00000000000079c5 */ /* 0x001fcc0000000000 */
[----:B------:R-:W-:Y:S01]  /*21b0*/  QGMMA.SP.64x128x64.F32.E4M3.E4M3 R24, gdesc[UR8], R24, UP0, R97, gsb0 ;  /* 0x05e06100081879f3 */ /* 0x000fe2000b800a18 */
[----:B------:R-:W-:-:S04]  /*21c0*/  UISETP.NE.AND UP0, UPT, UR6, UR22, UPT ;  /* 0x000000160600728c */ /* 0x000fc8000bf05270 */
[----:B------:R-:W-:-:S04]  /*21d0*/  USEL UR7, URZ, 0x1, UP0 ;  /* 0x000000013f077887 */ /* 0x000fc80008000000 */
[----:B------:R-:W-:-:S06]  /*21e0*/  UISETP.NE.AND UP0, UPT, UR7, URZ, UPT ;  /* 0x0000003f0700728c */ /* 0x000fcc000bf05270 */
[----:B------:R-:W-:Y:S01]  /*21f0*/  PLOP3.LUT P1, PT, PT, PT, UP0, 0x80, 0x0 ;  /* 0x000000000000781c */ /* 0x000fe20003f2f008 */
[----:B------:R-:W-:-:S12]  /*2200*/  WARPGROUP.DEPBAR.LE gsb0, 0x0 ;  /* 0x00008000000079c5 */ /* 0x000fd80000010000 */
[----:B------:R-:W-:Y:S05]  /*2210*/  @!P1 BRA `(.L_x_26) ;  /* 0x0000000400089947 */ /* 0x000fea0003800000 */
[----:B------:R-:W-:Y:S01]  /*2220*/  FADD R23, R24, R23 ;  /* 0x0000001718177221 */ /* 0x000fe20000000000 */
[----:B------:R-:W-:-:S01]  /*2230*/  FADD R204, R25, R204 ;  /* 0x000000cc19cc7221 */ /* 0x000fc20000000000 */
        /* <DEDUP_REMOVED lines=62> */
[----:B------:R-:W-:-:S02]  /*2620*/  WARPGROUP.DEPBAR.LE gsb0, 0x0 ;  /* 0x00008000000079c5 */ /* 0x000fc40000010000 */
[----:B------:R-:W-:-:S05]  /*2630*/  UMOV UR6, URZ ;  /* 0x0000003f00067c82 */ /* 0x000fca0008000000 */
.L_x_26:
[----:B------:R-:W-:Y:S05]  /*2640*/  @!P2 BRA `(.L_x_27) ;  /* 0x000000000004a947 */ /* 0x000fea0003800000 */
[----:B------:R-:W-:Y:S01]  /*2650*/  BPT.TRAP 0x1 ;  /* 0x000000040000795c */ /* 0x000fe20000300000 */
.L_x_27:
[----:B------:R-:W-:Y:S02]  /*2660*/  @P0 LEA R97, R95, UR12, 0x3 ;  /* 0x0000000c5f610c11 */ /* 0x000fe4000f8e18ff */
[----:B------:R-:W-:-:S03]  /*2670*/  ISETP.GT.U32.AND P1, PT, R7, 0x1, PT ;  /* 0x000000010700780c */ /* 0x000fc60003f24070 */
[----:B------:R-:W-:-:S05]  /*2680*/  @P0 VIADD R97, R97, 0xa8 ;  /* 0x000000a861610836 */ /* 0x000fca0000000000 */
[----:B------:R-:W-:-:S04]  /*2690*/  @P0 PRMT R97, R14, 0x654, R97 ;  /* 0x000006540e610816 */ /* 0x000fc80000000061 */
[----:B------:R0:W-:Y:S01]  /*26a0*/  @P0 SYNCS.ARRIVE.TRANS64.RED.A1T0 RZ, [R97+URZ], RZ ;  /* 0x000000ff61ff09a7 */ /* 0x0001e2000810043f */
[----:B------:R-:W-:Y:S05]  /*26b0*/  @P1 BRA `(.L_x_28) ;  /* 0x0000000000041947 */ /* 0x000fea0003800000 */
[----:B------:R-:W-:Y:S01]  /*26c0*/  BPT.TRAP 0x1 ;  /* 0x000000040000795c */ /* 0x000fe20000300000 */
.L_x_28:
[----:B------:R-:W-:Y:S01]  /*26d0*/  UIADD3 UR16, UR16, 0x1, URZ ;  /* 0x0000000110107890 */ /* 0x000fe2000fffe03f */
[----:B------:R-:W-:Y:S01]  /*26e0*/  ISETP.GT.AND P2, PT, R93, 0x1, PT ;  /* 0x000000015d00780c */ /* 0x000fe20003f44270 */
[----:B------:R-:W-:Y:S02]  /*26f0*/  VIADD R95, R95, 0x1 ;  /* 0x000000015f5f7836 */ /* 0x000fe40000000000 */
[----:B------:R-:W-:Y:S01]  /*2700*/  UISETP.NE.AND UP1, UPT, UR16, 0x15, UPT ;  /* 0x000000151000788c */ /* 0x000fe2000bf25270 */
[----:B------:R-:W-:Y:S02]  /*2710*/  VIADD R93, R93, 0xffffffff ;  /* 0xffffffff5d5d7836 */ /* 0x000fe40000000000 */
[C---:B------:R-:W-:Y:S01]  /*2720*/  ISETP.NE.AND P1, PT, R95.reuse, 0x15, PT ;  /* 0x000000155f00780c */ /* 0x040fe20003f25270 */
[----:B------:R-:W-:Y:S02]  /*2730*/  USEL UR7, URZ, 0x1, UP1 ;  /* 0x000000013f077887 */ /* 0x000fe40008800000 */
[----:B------:R-:W-:Y:S01]  /*2740*/  USEL UR16, UR16, URZ, UP1 ;  /* 0x0000003f10107287 */ /* 0x000fe20008800000 */
[----:B------:R-:W-:-:S03]  /*2750*/  SEL R95, R95, RZ, P1 ;  /* 0x000000ff5f5f7207 */ /* 0x000fc60000800000 */
[----:B------:R-:W-:Y:S01]  /*2760*/  LOP3.LUT R99, R99, UR7, RZ, 0x3c, !PT ;  /* 0x0000000763637c12 */ /* 0x000fe2000f8e3cff */
[----:B------:R-:W-:Y:S01]  /*2770*/  UMOV UR7, 0x1 ;  /* 0x0000000100077882 */ /* 0x000fe20000000000 */
[----:B------:R-:W-:Y:S06]  /*2780*/  @P2 BRA `(.L_x_29) ;  /* 0xfffffff8000c2947 */ /* 0x000fec000383ffff */
.L_x_21:
[----:B------:R-:W-:Y:S01]  /*2790*/  UISETP.NE.AND UP0, UPT, UR6, URZ, UPT ;  /* 0x0000003f0600728c */ /* 0x000fe2000bf05270 */
[----:B0-----:R-:W-:Y:S01]  /*27a0*/  IMAD.U32 R97, RZ, RZ, UR21 ;  /* 0x00000015ff617e24 */ /* 0x001fe2000f8e00ff */
[----:B------:R-:W-:Y:S01]  /*27b0*/  SHF.L.U32 R95, R89, 0x1f, RZ ;  /* 0x0000001f595f7819 */ /* 0x000fe200000006ff */
[----:B------:R-:W-:Y:S01]  /*27c0*/  IMAD.MOV.U32 R93, RZ, RZ, R23 ;  /* 0x000000ffff5d7224 */ /* 0x000fe200078e0017 */
[----:B------:R-:W-:-:S06]  /*27d0*/  USEL UR6, URZ, 0x1, !UP0 ;  /* 0x000000013f067887 */ /* 0x000fcc000c000000 */
[----:B------:R-:W-:-:S13]  /*27e0*/  ISETP.NE.AND P1, PT, RZ, UR6, PT ;  /* 0x00000006ff007c0c */ /* 0x000fda000bf25270 */
[----:B------:R-:W-:Y:S05]  /*27f0*/  @!P1 BRA `(.L_x_30) ;  /* 0x0000000400049947 */ /* 0x000fea0003800000 */
[----:B------:R-:W-:Y:S01]  /*2800*/  FADD R93, R24, R93 ;  /* 0x0000005d185d7221 */ /* 0x000fe20000000000 */
        /* <DEDUP_REMOVED lines=63> */
[----:B------:R-:W-:-:S06]  /*2c00*/  WARPGROUP.DEPBAR.LE gsb0, 0x0 ;  /* 0x00008000000079c5 */ /* 0x000fcc0000010000 */
.L_x_30:
[----:B------:R0:W-:Y:S01]  /*2c10*/  SYNCS.ARRIVE.TRANS64.A1T0 RZ, [R97+UR20], RZ ;  /* 0x000000ff61ff79a7 */ /* 0x0001e20008100014 */
[----:B------:R-:W-:Y:S02]  /*2c20*/  WARPGROUP.DEPBAR.LE gsb0, 0x0 ;  /* 0x00008000000079c5 */ /* 0x000fe40000010000 */
[----:B------:R-:W-:Y:S01]  /*2c30*/  UIADD3 UR8, UR5, UR17, URZ ;  /* 0x0000001105087290 */ /* 0x000fe2000fffe03f */
[----:B------:R-:W-:Y:S01]  /*2c40*/  SHF.R.S32.HI R30, RZ, 0x1f, R4 ;  /* 0x0000001fff1e7819 */ /* 0x000fe20000011404 */
[----:B------:R-:W-:Y:S02]  /*2c50*/  UISETP.GE.U32.AND UP1, UPT, UR17, 0x15, UPT ;  /* 0x000000151100788c */ /* 0x000fe4000bf26070 */
[----:B------:R-:W-:Y:S01]  /*2c60*/  UISETP.GT.U32.AND UP0, UPT, UR8, 0x14, UPT ;  /* 0x000000140800788c */ /* 0x000fe2000bf04070 */
[----:B------:R-:W1:Y:S01]  /*2c70*/  SYNCS.PHASECHK.TRANS64.TRYWAIT P1, [UR13+0x8], R95 ;  /* 0x0000085fff0075a7 */ /* 0x000e62000802014d */
[----:B------:R-:W-:Y:S02]  /*2c80*/  UIMAD.WIDE.U32 UR6, UR8, -0x79e79e79, URZ ;  /* 0x86186187080678a5 */ /* 0x000fe4000f8e003f */
[----:B------:R-:W-:-:S02]  /*2c90*/  UISETP.LT.U32.AND UP0, UPT, UR17, 0x15, UP0 ;  /* 0x000000151100788c */ /* 0x000fc40008701070 */
[----:B------:R-:W-:Y:S02]  /*2ca0*/  UIADD3 UR5, UR8, -UR7, URZ ;  /* 0x8000000708057290 */ /* 0x000fe4000fffe03f */
[----:B------:R-:W-:Y:S02]  /*2cb0*/  USEL UR6, URZ, 0x1, !UP0 ;  /* 0x000000013f067887 */ /* 0x000fe4000c000000 */
[----:B------:R-:W-:Y:S02]  /*2cc0*/  ULEA.HI UR5, UR5, UR7, URZ, 0x1f ;  /* 0x0000000705057291 */ /* 0x000fe4000f8ff83f */
[----:B------:R-:W-:Y:S02]  /*2cd0*/  ULOP3.LUT UR4, UR4, UR6, URZ, 0x3c, !UPT ;  /* 0x0000000604047292 */ /* 0x000fe4000f8e3c3f */
[----:B------:R-:W-:Y:S01]  /*2ce0*/  USHF.R.U32.HI UR5, URZ, 0x4, UR5 ;  /* 0x000000043f057899 */ /* 0x000fe20008011605 */
[----:B------:R-:W4:Y:S03]  /*2cf0*/  LDC R28, c[0x0][0x288] ;  /* 0x0000a200ff1c7b82 */ /* 0x000f260000000800 */
[----:B------:R-:W-:-:S02]  /*2d00*/  @UP1 ULOP3.LUT UR4, UR4, 0x1, UR5, 0x78, !UPT ;  /* 0x0000000104041892 */ /* 0x000fc4000f8e7805 */
[----:B------:R-:W-:Y:S01]  /*2d10*/  UIMAD UR5, UR5, -0x15, UR8 ;  /* 0xffffffeb050578a4 */ /* 0x000fe2000f8e0208 */
[----:B01----:R-:W-:Y:S11]  /*2d20*/  @!P1 BRA `(.L_x_31) ;  /* 0x0000006c00509947 */ /* 0x003ff60003800000 */
.L_x_200:
[----:B------:R-:W-:Y:S01]  /*2d30*/  ULDC.64 UR6, c[0x0][0x6d0] ;  /* 0x0001b40000067ab9 */ /* 0x000fe20000000a00 */
[----:B------:R-:W-:Y:S02]  /*2d40*/  IMAD.SHL.U32 R34, R6, 0x40, RZ ;  /* 0x0000004006227824 */ /* 0x000fe400078e00ff */
[----:B------:R-:W-:Y:S02]  /*2d50*/  IMAD R23, R30, UR6, RZ ;  /* 0x000000061e177c24 */ /* 0x000fe4000f8e02ff */
[C---:B------:R-:W-:Y:S01]  /*2d60*/  IMAD.WIDE.U32 R26, R4.reuse, UR6, R10 ;  /* 0x00000006041a7c25 */ /* 0x040fe2000f8e000a */
[----:B------:R-:W-:Y:S01]  /*2d70*/  ULDC UR6, c[0x0][0x284] ;  /* 0x0000a10000067ab9 */ /* 0x000fe20000000800 */
[----:B------:R-:W-:Y:S02]  /*2d80*/  SHF.R.S32.HI R35, RZ, 0x1f, R34 ;  /* 0x0000001fff237819 */ /* 0x000fe40000011422 */
[----:B------:R-:W-:Y:S01]  /*2d90*/  IMAD R29, R4, UR7, R23 ;  /* 0x00000007041d7c24 */ /* 0x000fe2000f8e0217 */
[C---:B------:R-:W-:Y:S01]  /*2da0*/  ISETP.GE.AND P1, PT, R34.reuse, UR6, PT ;  /* 0x0000000622007c0c */ /* 0x040fe2000bf26270 */
[----:B------:R-:W-:Y:S01]  /*2db0*/  IMAD.SHL.U32 R23, R5, 0x80, RZ ;  /* 0x0000008005177824 */ /* 0x000fe200078e00ff */
[----:B------:R-:W-:Y:S01]  /*2dc0*/  IADD3 R26, P2, R34, R26, RZ ;  /* 0x0000001a221a7210 */ /* 0x000fe20007f5e0ff */
[----:B0-----:R-:W-:-:S03]  /*2dd0*/  IMAD.WIDE R24, R21, 0x2, RZ ;  /* 0x0000000215187825 */ /* 0x001fc600078e02ff */
[----:B----4-:R-:W-:Y:S01]  /*2de0*/  ISETP.GE.OR P1, PT, R23, R28, P1 ;  /* 0x0000001c1700720c */ /* 0x010fe20000f26670 */
[----:B------:R-:W-:Y:S01]  /*2df0*/  IMAD R6, R21, -0x2, R28 ;  /* 0xfffffffe15067824 */ /* 0x000fe200078e021c */
[----:B------:R-:W-:Y:S01]  /*2e00*/  IADD3.X R27, R35, R27, R29, P2, !PT ;  /* 0x0000001b231b7210 */ /* 0x000fe200017fe41d */
[----:B------:R-:W-:-:S04]  /*2e10*/  IMAD.WIDE R38, R5, 0x80, R24 ;  /* 0x0000008005267825 */ /* 0x000fc800078e0218 */
[----:B------:R-:W-:-:S06]  /*2e20*/  IMAD.IADD R5, R6, 0x1, -R23 ;  /* 0x0000000106057824 */ /* 0x000fcc00078e0a17 */
[----:B------:R-:W-:Y:S05]  /*2e30*/  @P1 BRA `(.L_x_32) ;  /* 0x00000048008c1947 */ /* 0x000fea0003800000 */
[----:B------:R-:W0:Y:S01]  /*2e40*/  LDC.64 R24, c[0x0][0x6c8] ;  /* 0x0001b200ff187b82 */ /* 0x000e220000000a00 */
[----:B---3-5:R-:W-:Y:S01]  /*2e50*/  FSETP.NEU.AND P1, PT, R12, RZ, PT ;  /* 0x000000ff0c00720b */ /* 0x028fe20003f2d000 */
[----:B------:R-:W-:Y:S01]  /*2e60*/  IMAD.IADD R44, R17, 0x1, -R34 ;  /* 0x00000001112c7824 */ /* 0x000fe200078e0a22 */
[----:B------:R-:W-:Y:S01]  /*2e70*/  ISETP.GT.AND P2, PT, R5, RZ, PT ;  /* 0x000000ff0500720c */ /* 0x000fe20003f44270 */
[----:B------:R-:W-:Y:S03]  /*2e80*/  BSSY B0, `(.L_x_32) ;  /* 0x000049e000007945 */ /* 0x000fe60003800000 */
[----:B------:R-:W-:Y:S01]  /*2e90*/  ISETP.GT.AND P5, PT, R44, RZ, P2 ;  /* 0x000000ff2c00720c */ /* 0x000fe200017a4270 */
[-C--:B0-----:R-:W-:Y:S02]  /*2ea0*/  IMAD R6, R39, R24.reuse, RZ ;  /* 0x0000001827067224 */ /* 0x081fe400078e02ff */
[----:B------:R-:W-:-:S04]  /*2eb0*/  IMAD.WIDE.U32 R40, R38, R24, R26 ;  /* 0x0000001826287225 */ /* 0x000fc800078e001a */
[----:B------:R-:W-:-:S04]  /*2ec0*/  IMAD R23, R38, R25, R6 ;  /* 0x0000001926177224 */ /* 0x000fc800078e0206 */
[----:B------:R-:W-:Y:S01]  /*2ed0*/  IMAD.IADD R45, R41, 0x1, R23 ;  /* 0x00000001292d7824 */ /* 0x000fe200078e0217 */
[----:B------:R-:W-:Y:S06]  /*2ee0*/  @!P1 BRA `(.L_x_33) ;  /* 0x0000003000e09947 */ /* 0x000fec0003800000 */
[----:B------:R-:W-:Y:S01]  /*2ef0*/  ULDC.64 UR6, c[0x0][0x6b8] ;  /* 0x0001ae0000067ab9 */ /* 0x000fe20000000a00 */
[----:B------:R-:W-:Y:S01]  /*2f00*/  ULDC.64 UR10, c[0x0][0x6b0] ;  /* 0x0001ac00000a7ab9 */ /* 0x000fe20000000a00 */
[----:B------:R-:W-:Y:S01]  /*2f10*/  IMAD.WIDE.U32 R26, R4, UR6, R10 ;  /* 0x00000006041a7c25 */ /* 0x000fe2000f8e000a */
[----:B------:R-:W-:Y:S01]  /*2f20*/  ULDC.64 UR22, c[0x0][0x6a8] ;  /* 0x0001aa0000167ab9 */ /* 0x000fe20000000a00 */
[----:B------:R-:W0:Y:S01]  /*2f30*/  LDC.64 R36, c[0x0][0x6b0] ;  /* 0x0001ac00ff247b82 */ /* 0x000e220000000a00 */
[----:B------:R-:W-:Y:S01]  /*2f40*/  ULDC.64 UR8, c[0x0][0x6c0] ;  /* 0x0001b00000087ab9 */ /* 0x000fe20000000a00 */
[----:B------:R-:W-:Y:S01]  /*2f50*/  IMAD R23, R30, UR6, RZ ;  /* 0x000000061e177c24 */ /* 0x000fe2000f8e02ff */
[----:B------:R-:W-:-:S03]  /*2f60*/  IADD3 R30, P1, R34, R26, RZ ;  /* 0x0000001a221e7210 */ /* 0x000fc60007f3e0ff */
[----:B------:R-:W-:Y:S02]  /*2f70*/  IMAD R41, R4, UR7, R23 ;  /* 0x0000000704297c24 */ /* 0x000fe4000f8e0217 */
[----:B------:R-:W-:-:S03]  /*2f80*/  IMAD R23, R39, UR10, RZ ;  /* 0x0000000a27177c24 */ /* 0x000fc6000f8e02ff */
[----:B------:R-:W-:Y:S01]  /*2f90*/  IADD3.X R31, R35, R27, R41, P1, !PT ;  /* 0x0000001b231f7210 */ /* 0x000fe20000ffe429 */
[C---:B------:R-:W-:Y:S02]  /*2fa0*/  IMAD R39, R38.reuse, UR11, R23 ;  /* 0x0000000b26277c24 */ /* 0x040fe4000f8e0217 */
[----:B------:R-:W-:-:S04]  /*2fb0*/  IMAD.WIDE.U32 R26, R38, UR10, R30 ;  /* 0x0000000a261a7c25 */ /* 0x000fc8000f8e001e */
[----:B------:R-:W-:Y:S01]  /*2fc0*/  IMAD.IADD R23, R27, 0x1, R39 ;  /* 0x000000011b177824 */ /* 0x000fe200078e0227 */
[----:B------:R-:W-:-:S04]  /*2fd0*/  LEA R28, P1, R26, UR22, 0x2 ;  /* 0x000000161a1c7c11 */ /* 0x000fc8000f8210ff */
[----:B------:R-:W-:-:S05]  /*2fe0*/  LEA.HI.X R29, R26, UR23, R23, 0x2, P1 ;  /* 0x000000171a1d7c11 */ /* 0x000fca00088f1417 */
[----:B------:R-:W3:Y:S01]  /*2ff0*/  @P5 LDG.E.LTC128B R23, desc[UR18][R28.64] ;  /* 0x000000121c175981 */ /* 0x000ee2000c1e1920 */
[----:B------:R-:W-:Y:S01]  /*3000*/  IMAD.WIDE.U32 R32, R38, UR10, R34 ;  /* 0x0000000a26207c25 */ /* 0x000fe2000f8e0022 */
[----:B------:R-:W-:Y:S01]  /*3010*/  LEA R26, P1, R40, UR8, 0x2 ;  /* 0x00000008281a7c11 */ /* 0x000fe2000f8210ff */
[----:B------:R-:W-:Y:S02]  /*3020*/  BSSY B1, `(.L_x_34) ;  /* 0x0000016000017945 */ /* 0x000fe40003800000 */
[----:B0-----:R-:W-:Y:S01]  /*3030*/  IMAD.WIDE.U32 R42, R38, UR10, R36 ;  /* 0x0000000a262a7c25 */ /* 0x001fe2000f8e0024 */
[----:B------:R-:W-:Y:S02]  /*3040*/  IADD3 R36, P3, R10, R32, RZ ;  /* 0x000000200a247210 */ /* 0x000fe40007f7e0ff */
[----:B------:R-:W-:Y:S01]  /*3050*/  LEA.HI.X R27, R40, UR9, R45, 0x2, P1 ;  /* 0x00000009281b7c11 */ /* 0x000fe200088f142d */
[----:B------:R-:W-:Y:S01]  /*3060*/  IMAD.IADD R45, R39, 0x1, R43 ;  /* 0x00000001272d7824 */ /* 0x000fe200078e022b */
[----:B------:R-:W-:-:S02]  /*3070*/  IADD3 R32, P1, R30, R42, RZ ;  /* 0x0000002a1e207210 */ /* 0x000fc40007f3e0ff */
[----:B------:R-:W-:Y:S02]  /*3080*/  IADD3.X R37, R11, R39, R33, P3, !PT ;  /* 0x000000270b257210 */ /* 0x000fe40001ffe421 */
[----:B------:R-:W-:Y:S01]  /*3090*/  ISETP.GT.AND P3, PT, R5, 0x1, PT ;  /* 0x000000010500780c */ /* 0x000fe20003f64270 */
[----:B------:R-:W-:Y:S01]  /*30a0*/  IMAD.X R31, R45, 0x1, R31, P1 ;  /* 0x000000012d1f7824 */ /* 0x000fe200008e061f */
[----:B------:R-:W-:Y:S01]  /*30b0*/  LEA R30, P1, R32, UR22, 0x2 ;  /* 0x00000016201e7c11 */ /* 0x000fe2000f8210ff */
[----:B------:R-:W-:-:S03]  /*30c0*/  IMAD.WIDE.U32 R36, R4, UR6, R36 ;  /* 0x0000000604247c25 */ /* 0x000fc6000f8e0024 */
[----:B------:R-:W-:Y:S01]  /*30d0*/  LEA.HI.X R31, R32, UR23, R31, 0x2, P1 ;  /* 0x00000017201f7c11 */ /* 0x000fe200088f141f */
[----:B------:R-:W-:Y:S01]  /*30e0*/  IMAD.IADD R37, R41, 0x1, R37 ;  /* 0x0000000129257824 */ /* 0x000fe200078e0225 */
[----:B------:R-:W-:Y:S02]  /*30f0*/  ISETP.GT.AND P1, PT, R44, RZ, P3 ;  /* 0x000000ff2c00720c */ /* 0x000fe40001f24270 */
[----:B------:R-:W-:-:S04]  /*3100*/  LEA R38, P6, R36, UR22, 0x2 ;  /* 0x0000001624267c11 */ /* 0x000fc8000f8c10ff */
[----:B------:R-:W-:Y:S01]  /*3110*/  LEA.HI.X R39, R36, UR23, R37, 0x2, P6 ;  /* 0x0000001724277c11 */ /* 0x000fe2000b0f1425 */
[----:B---3--:R-:W-:-:S04]  /*3120*/  FMUL R6, R23, R12 ;  /* 0x0000000c17067220 */ /* 0x008fc80000400000 */
[----:B--2---:R-:W-:-:S05]  /*3130*/  FFMA R93, R93, R13, R6 ;  /* 0x0000000d5d5d7223 */ /* 0x004fca0000000006 */
[----:B------:R0:W-:Y:S01]  /*3140*/  @P5 STG.E desc[UR18][R26.64], R93 ;  /* 0x0000005d1a005986 */ /* 0x0001e2000c101912 */
[----:B------:R-:W-:Y:S01]  /*3150*/  LEA R32, P5, R24, R26, 0x2 ;  /* 0x0000001a18207211 */ /* 0x000fe200078a10ff */
[----:B------:R-:W-:-:S12]  /*3160*/  @!P1 BRA `(.L_x_35) ;  /* 0x0000000000049947 */ /* 0x000fd80003800000 */
[----:B------:R1:W5:Y:S02]  /*3170*/  LDG.E.LTC128B R23, desc[UR18][R30.64] ;  /* 0x000000121e177981 */ /* 0x000364000c1e1920 */
.L_x_35:
[----:B------:R-:W-:Y:S05]  /*3180*/  BSYNC B1 ;  /* 0x0000000000017941 */ /* 0x000fea0003800000 */
.L_x_34:
[----:B-----5:R-:W-:Y:S01]  /*3190*/  FMUL R6, R23, R12 ;  /* 0x0000000c17067220 */ /* 0x020fe20000400000 */
[----:B------:R-:W-:Y:S01]  /*31a0*/  LEA.HI.X R33, R24, R27, R25, 0x2, P5 ;  /* 0x0000001b18217211 */ /* 0x000fe200028f1419 */
[----:B------:R-:W-:Y:S01]  /*31b0*/  BSSY B1, `(.L_x_36) ;  /* 0x0000008000017945 */ /* 0x000fe20003800000 */
[----:B------:R-:W-:Y:S01]  /*31c0*/  ISETP.GT.AND P2, PT, R44, 0x8, P2 ;  /* 0x000000082c00780c */ /* 0x000fe20001744270 */
[----:B------:R-:W-:Y:S01]  /*31d0*/  FFMA R37, R204, R13, R6 ;  /* 0x0000000dcc257223 */ /* 0x000fe20000000006 */
[----:B------:R-:W-:-:S04]  /*31e0*/  IADD3 R34, P5, P6, R10, R42, R34 ;  /* 0x0000002a0a227210 */ /* 0x000fc80007ebe022 */
[----:B------:R2:W-:Y:S01]  /*31f0*/  @P1 STG.E desc[UR18][R32.64], R37 ;  /* 0x0000002520001986 */ /* 0x0005e2000c101912 */
[----:B------:R-:W-:-:S06]  /*3200*/  IADD3.X R35, R11, R45, R35, P5, P6 ;  /* 0x0000002d0b237210 */ /* 0x000fcc0002fec423 */
[----:B------:R-:W-:Y:S05]  /*3210*/  @!P2 BRA `(.L_x_37) ;  /* 0x000000000004a947 */ /* 0x000fea0003800000 */
[----:B------:R3:W5:Y:S02]  /*3220*/  LDG.E.LTC128B R23, desc[UR18][R38.64+0x20] ;  /* 0x0000201226177981 */ /* 0x000764000c1e1920 */
.L_x_37:
[----:B------:R-:W-:Y:S05]  /*3230*/  BSYNC B1 ;  /* 0x0000000000017941 */ /* 0x000fea0003800000 */
.L_x_36:
[----:B--2--5:R-:W-:Y:S01]  /*3240*/  FMUL R37, R23, R12 ;  /* 0x0000000c17257220 */ /* 0x024fe20000400000 */
[----:B------:R-:W-:Y:S01]  /*3250*/  ISETP.GT.AND P3, PT, R44, 0x8, P3 ;  /* 0x000000082c00780c */ /* 0x000fe20001f64270 */
[----:B------:R-:W-:Y:S01]  /*3260*/  IMAD.WIDE.U32 R34, R4, UR6, R34 ;  /* 0x0000000604227c25 */ /* 0x000fe2000f8e0022 */
[----:B------:R-:W-:-:S03]  /*3270*/  ISETP.GT.AND P1, PT, R5, 0x8, PT ;  /* 0x000000080500780c */ /* 0x000fc60003f24270 */
[----:B---3--:R-:W-:Y:S01]  /*3280*/  FFMA R39, R202, R13, R37 ;  /* 0x0000000dca277223 */ /* 0x008fe20000000025 */
[----:B------:R-:W-:Y:S01]  /*3290*/  USHF.L.U64.HI UR9, UR10, 0x5, UR11 ;  /* 0x000000050a097899 */ /* 0x000fe2000801020b */
[----:B------:R-:W-:Y:S01]  /*32a0*/  IMAD.IADD R35, R41, 0x1, R35 ;  /* 0x0000000129237824 */ /* 0x000fe200078e0223 */
[----:B------:R-:W-:Y:S01]  /*32b0*/  LEA R36, P6, R34, UR22, 0x2 ;  /* 0x0000001622247c11 */ /* 0x000fe2000f8c10ff */
[----:B------:R-:W-:Y:S01]  /*32c0*/  USHF.L.U32 UR8, UR10, 0x5, URZ ;  /* 0x000000050a087899 */ /* 0x000fe2000800063f */
[----:B------:R2:W-:Y:S01]  /*32d0*/  @P2 STG.E desc[UR18][R26.64+0x20], R39 ;  /* 0x000020271a002986 */ /* 0x0005e2000c101912 */
[----:B------:R-:W-:Y:S01]  /*32e0*/  BSSY B1, `(.L_x_38) ;  /* 0x0000005000017945 */ /* 0x000fe20003800000 */
[----:B------:R-:W-:Y:S02]  /*32f0*/  ISETP.GT.AND P5, PT, R44, RZ, P1 ;  /* 0x000000ff2c00720c */ /* 0x000fe40000fa4270 */
[----:B------:R-:W-:Y:S01]  /*3300*/  LEA.HI.X R37, R34, UR23, R35, 0x2, P6 ;  /* 0x0000001722257c11 */ /* 0x000fe2000b0f1423 */
[----:B------:R-:W-:Y:S10]  /*3310*/  @!P3 BRA `(.L_x_39) ;  /* 0x000000000004b947 */ /* 0x000ff40003800000 */
[----:B------:R3:W5:Y:S02]  /*3320*/  LDG.E.LTC128B R23, desc[UR18][R36.64+0x20] ;  /* 0x0000201224177981 */ /* 0x000764000c1e1920 */
.L_x_39:
[----:B------:R-:W-:Y:S05]  /*3330*/  BSYNC B1 ;  /* 0x0000000000017941 */ /* 0x000fea0003800000 */
.L_x_38:
[----:B---3-5:R-:W-:Y:S01]  /*3340*/  FMUL R37, R23, R12 ;  /* 0x0000000c17257220 */ /* 0x028fe20000400000 */
[----:B------:R-:W-:Y:S01]  /*3350*/  IADD3 R34, P2, R28, UR8, RZ ;  /* 0x000000081c227c10 */ /* 0x000fe2000ff5e0ff */
[----:B------:R-:W-:Y:S02]  /*3360*/  IMAD.MOV.U32 R43, RZ, RZ, R23 ;  /* 0x000000ffff2b7224 */ /* 0x000fe400078e0017 */
[----:B------:R-:W-:Y:S01]  /*3370*/  FFMA R37, R200, R13, R37 ;  /* 0x0000000dc8257223 */ /* 0x000fe20000000025 */
[----:B------:R-:W-:-:S04]  /*3380*/  IADD3.X R35, R29, UR9, RZ, P2, !PT ;  /* 0x000000091d237c10 */ /* 0x000fc800097fe4ff */
[----:B------:R3:W-:Y:S04]  /*3390*/  @P3 STG.E desc[UR18][R32.64+0x20], R37 ;  /* 0x0000202520003986 */ /* 0x0007e8000c101912 */
[----:B------:R-:W4:Y:S01]  /*33a0*/  @P5 LDG.E.LTC128B R43, desc[UR18][R34.64] ;  /* 0x00000012222b5981 */ /* 0x000f22000c1e1920 */
[C---:B------:R-:W-:Y:S01]  /*33b0*/  IMAD.SHL.U32 R4, R24.reuse, 0x20, RZ ;  /* 0x0000002018047824 */ /* 0x040fe200078e00ff */
[----:B------:R-:W-:Y:S01]  /*33c0*/  SHF.L.U64.HI R6, R24, 0x5, R25 ;  /* 0x0000000518067819 */ /* 0x000fe20000010219 */
[----:B------:R-:W-:Y:S01]  /*33d0*/  BSSY B1, `(.L_x_40) ;  /* 0x000000c000017945 */ /* 0x000fe20003800000 */
[----:B------:R-:W-:Y:S02]  /*33e0*/  ISETP.GT.AND P3, PT, R5, 0x9, PT ;  /* 0x000000090500780c */ /* 0x000fe40003f64270 */
[----:B------:R-:W-:-:S02]  /*33f0*/  IADD3 R38, P6, R4, R26, RZ ;  /* 0x0000001a04267210 */ /* 0x000fc40007fde0ff */
[----:B------:R-:W-:-:S03]  /*3400*/  ISETP.GT.AND P2, PT, R44, RZ, P3 ;  /* 0x000000ff2c00720c */ /* 0x000fc60001f44270 */
[----:B--2---:R-:W-:Y:S01]  /*3410*/  IMAD.X R39, R6, 0x1, R27, P6 ;  /* 0x0000000106277824 */ /* 0x004fe200030e061b */
[----:B------:R-:W-:-:S04]  /*3420*/  IADD3 R40, P6, R30, UR8, RZ ;  /* 0x000000081e287c10 */ /* 0x000fc8000ffde0ff */
[----:B------:R-:W-:Y:S01]  /*3430*/  IADD3.X R41, R31, UR9, RZ, P6, !PT ;  /* 0x000000091f297c10 */ /* 0x000fe2000b7fe4ff */
[----:B----4-:R-:W-:-:S04]  /*3440*/  FMUL R23, R43, R12 ;  /* 0x0000000c2b177220 */ /* 0x010fc80000400000 */
[----:B------:R-:W-:-:S05]  /*3450*/  FFMA R23, R198, R13, R23 ;  /* 0x0000000dc6177223 */ /* 0x000fca0000000017 */
[----:B------:R3:W-:Y:S01]  /*3460*/  @P5 STG.E desc[UR18][R38.64], R23 ;  /* 0x0000001726005986 */ /* 0x0007e2000c101912 */
[----:B------:R-:W-:Y:S05]  /*3470*/  @!P2 BRA `(.L_x_41) ;  /* 0x000000000004a947 */ /* 0x000fea0003800000 */
[----:B------:R2:W5:Y:S02]  /*3480*/  LDG.E.LTC128B R43, desc[UR18][R40.64] ;  /* 0x00000012282b7981 */ /* 0x000564000c1e1920 */
.L_x_41:
[----:B------:R-:W-:Y:S05]  /*3490*/  BSYNC B1 ;  /* 0x0000000000017941 */ /* 0x000fea0003800000 */
.L_x_40:
[----:B------:R-:W-:Y:S01]  /*34a0*/  UIADD3 UR6, UP0, UR8, 0x20, URZ ;  /* 0x0000002008067890 */ /* 0x000fe2000ff1e03f */
[----:B------:R-:W-:Y:S01]  /*34b0*/  ISETP.GT.AND P1, PT, R44, 0x8, P1 ;  /* 0x000000082c00780c */ /* 0x000fe20000f24270 */
[----:B---3-5:R-:W-:Y:S01]  /*34c0*/  FMUL R23, R43, R12 ;  /* 0x0000000c2b177220 */ /* 0x028fe20000400000 */
[----:B------:R-:W-:Y:S01]  /*34d0*/  IADD3 R36, P5, R4, R32, RZ ;  /* 0x0000002004247210 */ /* 0x000fe20007fbe0ff */
[----:B------:R-:W-:Y:S01]  /*34e0*/  UIADD3.X UR7, URZ, UR9, URZ, UP0, !UPT ;  /* 0x000000093f077290 */ /* 0x000fe200087fe43f */
[----:B------:R-:W-:Y:S01]  /*34f0*/  IMAD.MOV.U32 R45, RZ, RZ, R43 ;  /* 0x000000ffff2d7224 */ /* 0x000fe200078e002b */
[----:B------:R-:W-:Y:S01]  /*3500*/  IADD3 R28, P6, R28, UR6, RZ ;  /* 0x000000061c1c7c10 */ /* 0x000fe2000ffde0ff */
[----:B------:R-:W-:Y:S01]  /*3510*/  FFMA R47, R196, R13, R23 ;  /* 0x0000000dc42f7223 */ /* 0x000fe20000000017 */
[----:B------:R-:W-:Y:S02]  /*3520*/  IMAD.X R37, R6, 0x1, R33, P5 ;  /* 0x0000000106257824 */ /* 0x000fe400028e0621 */
[----:B------:R-:W-:-:S03]  /*3530*/  IADD3.X R29, R29, UR7, RZ, P6, !PT ;  /* 0x000000071d1d7c10 */ /* 0x000fc6000b7fe4ff */
[----:B------:R3:W-:Y:S04]  /*3540*/  @P2 STG.E desc[UR18][R36.64], R47 ;  /* 0x0000002f24002986 */ /* 0x0007e8000c101912 */
[----:B------:R-:W4:Y:S01]  /*3550*/  @P1 LDG.E.LTC128B R45, desc[UR18][R28.64] ;  /* 0x000000121c2d1981 */ /* 0x000f22000c1e1920 */
[----:B------:R-:W-:Y:S01]  /*3560*/  IADD3 R24, P2, R4, 0x20, RZ ;  /* 0x0000002004187810 */ /* 0x000fe20007f5e0ff */
[----:B------:R-:W-:Y:S01]  /*3570*/  BSSY B1, `(.L_x_42) ;  /* 0x000000e000017945 */ /* 0x000fe20003800000 */
[----:B------:R-:W-:Y:S02]  /*3580*/  ISETP.GT.AND P5, PT, R44, 0x8, P3 ;  /* 0x000000082c00780c */ /* 0x000fe40001fa4270 */
[----:B0-----:R-:W-:Y:S01]  /*3590*/  IADD3 R26, P6, R24, R26, RZ ;  /* 0x0000001a181a7210 */ /* 0x001fe20007fde0ff */
[----:B------:R-:W-:Y:S01]  /*35a0*/  IMAD.X R23, RZ, RZ, R6, P2 ;  /* 0x000000ffff177224 */ /* 0x000fe200010e0606 */
[----:B-1----:R-:W-:-:S02]  /*35b0*/  IADD3 R30, P3, R30, UR6, RZ ;  /* 0x000000061e1e7c10 */ /* 0x002fc4000ff7e0ff */
[----:B------:R-:W-:Y:S01]  /*35c0*/  ISETP.GT.AND P2, PT, R5, 0x10, PT ;  /* 0x000000100500780c */ /* 0x000fe20003f44270 */
[----:B------:R-:W-:Y:S01]  /*35d0*/  IMAD.X R27, R23, 0x1, R27, P6 ;  /* 0x00000001171b7824 */ /* 0x000fe200030e061b */
[----:B------:R-:W-:Y:S02]  /*35e0*/  IADD3 R42, P6, R24, R32, RZ ;  /* 0x00000020182a7210 */ /* 0x000fe40007fde0ff */
[----:B------:R-:W-:Y:S01]  /*35f0*/  IADD3.X R31, R31, UR7, RZ, P3, !PT ;  /* 0x000000071f1f7c10 */ /* 0x000fe20009ffe4ff */
[----:B----4-:R-:W-:-:S04]  /*3600*/  FMUL R25, R45, R12 ;  /* 0x0000000c2d197220 */ /* 0x010fc80000400000 */
[----:B------:R-:W-:-:S05]  /*3610*/  FFMA R25, R194, R13, R25 ;  /* 0x0000000dc2197223 */ /* 0x000fca0000000019 */
[----:B------:R3:W-:Y:S01]  /*3620*/  @P1 STG.E desc[UR18][R26.64], R25 ;  /* 0x000000191a001986 */ /* 0x0007e2000c101912 */
[----:B------:R-:W-:Y:S05]  /*3630*/  @!P5 BRA `(.L_x_43) ;  /* 0x000000000004d947 */ /* 0x000fea0003800000 */
[----:B------:R0:W5:Y:S02]  /*3640*/  LDG.E.LTC128B R45, desc[UR18][R30.64] ;  /* 0x000000121e2d7981 */ /* 0x000164000c1e1920 */
.L_x_43:
[----:B------:R-:W-:Y:S05]  /*3650*/  BSYNC B1 ;  /* 0x0000000000017941 */ /* 0x000fea0003800000 */
.L_x_42:
[----:B---3-5:R-:W-:Y:S01]  /*3660*/  FMUL R25, R45, R12 ;  /* 0x0000000c2d197220 */ /* 0x028fe20000400000 */
[----:B------:R-:W-:Y:S01]  /*3670*/  IMAD.X R43, R23, 0x1, R33, P6 ;  /* 0x00000001172b7824 */ /* 0x000fe200030e0621 */
[----:B------:R-:W-:Y:S01]  /*3680*/  ISETP.GT.AND P3, PT, R44, RZ, P2 ;  /* 0x000000ff2c00720c */ /* 0x000fe20001764270 */
[----:B------:R-:W-:Y:S01]  /*3690*/  BSSY B1, `(.L_x_44) ;  /* 0x0000008000017945 */ /* 0x000fe20003800000 */
[----:B------:R-:W-:Y:S01]  /*36a0*/  FFMA R25, R192, R13, R25 ;  /* 0x0000000dc0197223 */ /* 0x000fe20000000019 */
[----:B0-----:R-:W-:Y:S02]  /*36b0*/  IADD3 R30, P1, R34, UR8, RZ ;  /* 0x00000008221e7c10 */ /* 0x001fe4000ff3e0ff */
[----:B------:R-:W-:Y:S02]  /*36c0*/  IADD3 R26, P6, R38, R4, RZ ;  /* 0x00000004261a7210 */ /* 0x000fe40007fde0ff */
[----:B------:R0:W-:Y:S01]  /*36d0*/  @P5 STG.E desc[UR18][R42.64], R25 ;  /* 0x000000192a005986 */ /* 0x0001e2000c101912 */
[----:B------:R-:W-:-:S05]  /*36e0*/  IADD3.X R31, R35, UR9, RZ, P1, !PT ;  /* 0x00000009231f7c10 */ /* 0x000fca0008ffe4ff */
[----:B------:R-:W-:Y:S05]  /*36f0*/  @!P3 BRA `(.L_x_45) ;  /* 0x000000000004b947 */ /* 0x000fea0003800000 */
[----:B------:R1:W5:Y:S02]  /*3700*/  LDG.E.LTC128B R45, desc[UR18][R30.64] ;  /* 0x000000121e2d7981 */ /* 0x000364000c1e1920 */
.L_x_45:
[----:B------:R-:W-:Y:S05]  /*3710*/  BSYNC B1 ;  /* 0x0000000000017941 */ /* 0x000fea0003800000 */
.L_x_44:
[----:B------:R-:W-:Y:S01]  /*3720*/  ISETP.GT.AND P1, PT, R5, 0x11, PT ;  /* 0x000000110500780c */ /* 0x000fe20003f24270 */
[----:B0----5:R-:W-:Y:S01]  /*3730*/  FMUL R25, R45, R12 ;  /* 0x0000000c2d197220 */ /* 0x021fe20000400000 */
[----:B------:R-:W-:Y:S01]  /*3740*/  IMAD.X R27, R39, 0x1, R6, P6 ;  /* 0x00000001271b7824 */ /* 0x000fe200030e0606 */
[----:B------:R-:W-:Y:S01]  /*3750*/  BSSY B1, `(.L_x_46) ;  /* 0x0000009000017945 */ /* 0x000fe20003800000 */
[----:B------:R-:W-:Y:S01]  /*3760*/  ISETP.GT.AND P5, PT, R44, RZ, P1 ;  /* 0x000000ff2c00720c */ /* 0x000fe20000fa4270 */
[----:B------:R-:W-:Y:S01]  /*3770*/  FFMA R25, R190, R13, R25 ;  /* 0x0000000dbe197223 */ /* 0x000fe20000000019 */
[----:B------:R-:W-:-:S04]  /*3780*/  IADD3 R28, P6, R36, R4, RZ ;  /* 0x00000004241c7210 */ /* 0x000fc80007fde0ff */
[----:B------:R0:W-:Y:S01]  /*3790*/  @P3 STG.E desc[UR18][R26.64], R25 ;  /* 0x000000191a003986 */ /* 0x0001e2000c101912 */
[----:B------:R-:W-:-:S04]  /*37a0*/  IADD3 R32, P3, R40, UR8, RZ ;  /* 0x0000000828207c10 */ /* 0x000fc8000ff7e0ff */
[----:B------:R-:W-:Y:S02]  /*37b0*/  IADD3.X R33, R41, UR9, RZ, P3, !PT ;  /* 0x0000000929217c10 */ /* 0x000fe40009ffe4ff */
[----:B------:R-:W-:Y:S07]  /*37c0*/  @!P5 BRA `(.L_x_47) ;  /* 0x000000000004d947 */ /* 0x000fee0003800000 */
[----:B------:R3:W5:Y:S02]  /*37d0*/  LDG.E.LTC128B R45, desc[UR18][R32.64] ;  /* 0x00000012202d7981 */ /* 0x000764000c1e1920 */
.L_x_47:
[----:B------:R-:W-:Y:S05]  /*37e0*/  BSYNC B1 ;  /* 0x0000000000017941 */ /* 0x000fea0003800000 */
.L_x_46:
[----:B0----5:R-:W-:Y:S01]  /*37f0*/  FMUL R25, R45, R12 ;  /* 0x0000000c2d197220 */ /* 0x021fe20000400000 */
[----:B------:R-:W-:Y:S01]  /*3800*/  IMAD.X R29, R37, 0x1, R6, P6 ;  /* 0x00000001251d7824 */ /* 0x000fe200030e0606 */
[----:B------:R-:W-:Y:S01]  /*3810*/  ISETP.GT.AND P3, PT, R44, 0x8, P2 ;  /* 0x000000082c00780c */ /* 0x000fe20001764270 */
[----:B------:R-:W-:Y:S01]  /*3820*/  BSSY B1, `(.L_x_48) ;  /* 0x0000007000017945 */ /* 0x000fe20003800000 */
[----:B------:R-:W-:Y:S01]  /*3830*/  FFMA R25, R188, R13, R25 ;  /* 0x0000000dbc197223 */ /* 0x000fe20000000019 */
[----:B------:R-:W-:-:S04]  /*3840*/  IADD3 R34, P2, R34, UR6, RZ ;  /* 0x0000000622227c10 */ /* 0x000fc8000ff5e0ff */
[----:B------:R0:W-:Y:S01]  /*3850*/  @P5 STG.E desc[UR18][R28.64], R25 ;  /* 0x000000191c005986 */ /* 0x0001e2000c101912 */
[----:B------:R-:W-:-:S05]  /*3860*/  IADD3.X R35, R35, UR7, RZ, P2, !PT ;  /* 0x0000000723237c10 */ /* 0x000fca00097fe4ff */
[----:B------:R-:W-:Y:S05]  /*3870*/  @!P3 BRA `(.L_x_49) ;  /* 0x000000000004b947 */ /* 0x000fea0003800000 */
[----:B------:R4:W5:Y:S02]  /*3880*/  LDG.E.LTC128B R45, desc[UR18][R34.64] ;  /* 0x00000012222d7981 */ /* 0x000964000c1e1920 */
.L_x_49:
[----:B------:R-:W-:Y:S05]  /*3890*/  BSYNC B1 ;  /* 0x0000000000017941 */ /* 0x000fea0003800000 */
.L_x_48:
[----:B----4-:R-:W-:Y:S01]  /*38a0*/  IADD3 R34, P5, R24, R38, RZ ;  /* 0x0000002618227210 */ /* 0x010fe20007fbe0ff */
[----:B0----5:R-:W-:Y:S01]  /*38b0*/  FMUL R25, R45, R12 ;  /* 0x0000000c2d197220 */ /* 0x021fe20000400000 */
[----:B------:R-:W-:Y:S01]  /*38c0*/  ISETP.GT.AND P1, PT, R44, 0x8, P1 ;  /* 0x000000082c00780c */ /* 0x000fe20000f24270 */
[----:B------:R-:W-:Y:S01]  /*38d0*/  BSSY B1, `(.L_x_50) ;  /* 0x000000a000017945 */ /* 0x000fe20003800000 */
[----:B------:R-:W-:Y:S01]  /*38e0*/  IADD3 R38, P6, R40, UR6, RZ ;  /* 0x0000000628267c10 */ /* 0x000fe2000ffde0ff */
[----:B------:R-:W-:Y:S01]  /*38f0*/  FFMA R25, R186, R13, R25 ;  /* 0x0000000dba197223 */ /* 0x000fe20000000019 */
[----:B------:R-:W-:Y:S01]  /*3900*/  IMAD.X R35, R23, 0x1, R39, P5 ;  /* 0x0000000117237824 */ /* 0x000fe200028e0627 */
[----:B------:R-:W-:Y:S02]  /*3910*/  ISETP.GT.AND P2, PT, R5, 0x18, PT ;  /* 0x000000180500780c */ /* 0x000fe40003f44270 */
[----:B------:R-:W-:Y:S02]  /*3920*/  IADD3 R42, P5, R24, R36, RZ ;  /* 0x00000024182a7210 */ /* 0x000fe40007fbe0ff */
[----:B------:R0:W-:Y:S01]  /*3930*/  @P3 STG.E desc[UR18][R34.64], R25 ;  /* 0x0000001922003986 */ /* 0x0001e2000c101912 */
[----:B------:R-:W-:-:S03]  /*3940*/  IADD3.X R39, R41, UR7, RZ, P6, !PT ;  /* 0x0000000729277c10 */ /* 0x000fc6000b7fe4ff */
[----:B------:R-:W-:Y:S07]  /*3950*/  @!P1 BRA `(.L_x_51) ;  /* 0x0000000000049947 */ /* 0x000fee0003800000 */
[----:B------:R4:W5:Y:S02]  /*3960*/  LDG.E.LTC128B R45, desc[UR18][R38.64] ;  /* 0x00000012262d7981 */ /* 0x000964000c1e1920 */
.L_x_51:
[----:B------:R-:W-:Y:S05]  /*3970*/  BSYNC B1 ;  /* 0x0000000000017941 */ /* 0x000fea0003800000 */
.L_x_50:
[----:B0----5:R-:W-:Y:S01]  /*3980*/  FMUL R25, R45, R12 ;  /* 0x0000000c2d197220 */ /* 0x021fe20000400000 */
[----:B------:R-:W-:Y:S01]  /*3990*/  IMAD.X R43, R23, 0x1, R37, P5 ;  /* 0x00000001172b7824 */ /* 0x000fe200028e0625 */
[----:B------:R-:W-:Y:S01]  /*39a0*/  ISETP.GT.AND P3, PT, R44, RZ, P2 ;  /* 0x000000ff2c00720c */ /* 0x000fe20001764270 */
[----:B------:R-:W-:Y:S01]  /*39b0*/  BSSY B1, `(.L_x_52) ;  /* 0x0000008000017945 */ /* 0x000fe20003800000 */
[----:B------:R-:W-:Y:S01]  /*39c0*/  FFMA R25, R184, R13, R25 ;  /* 0x0000000db8197223 */ /* 0x000fe20000000019 */
[----:B------:R-:W-:Y:S02]  /*39d0*/  IADD3 R34, P6, R30, UR8, RZ ;  /* 0x000000081e227c10 */ /* 0x000fe4000ffde0ff */
[----:B------:R-:W-:Y:S02]  /*39e0*/  IADD3 R36, P5, R26, R4, RZ ;  /* 0x000000041a247210 */ /* 0x000fe40007fbe0ff */
[----:B------:R0:W-:Y:S01]  /*39f0*/  @P1 STG.E desc[UR18][R42.64], R25 ;  /* 0x000000192a001986 */ /* 0x0001e2000c101912 */
[----:B------:R-:W-:-:S05]  /*3a00*/  IADD3.X R35, R31, UR9, RZ, P6, !PT ;  /* 0x000000091f237c10 */ /* 0x000fca000b7fe4ff */
[----:B------:R-:W-:Y:S05]  /*3a10*/  @!P3 BRA `(.L_x_53) ;  /* 0x000000000004b947 */ /* 0x000fea0003800000 */
[----:B------:R0:W5:Y:S02]  /*3a20*/  LDG.E.LTC128B R45, desc[UR18][R34.64] ;  /* 0x00000012222d7981 */ /* 0x000164000c1e1920 */
.L_x_53:
[----:B------:R-:W-:Y:S05]  /*3a30*/  BSYNC B1 ;  /* 0x0000000000017941 */ /* 0x000fea0003800000 */
.L_x_52:
[----:B------:R-:W-:Y:S01]  /*3a40*/  ISETP.GT.AND P1, PT, R5, 0x19, PT ;  /* 0x000000190500780c */ /* 0x000fe20003f24270 */
[----:B------:R-:W-:Y:S02]  /*3a50*/  IMAD.X R37, R27, 0x1, R6, P5 ;  /* 0x000000011b257824 */ /* 0x000fe400028e0606 */
[----:B0----5:R-:W-:Y:S01]  /*3a60*/  FMUL R25, R45, R12 ;  /* 0x0000000c2d197220 */ /* 0x021fe20000400000 */
[----:B------:R-:W-:Y:S01]  /*3a70*/  BSSY B1, `(.L_x_54) ;  /* 0x0000009000017945 */ /* 0x000fe20003800000 */
[----:B------:R-:W-:Y:S02]  /*3a80*/  ISETP.GT.AND P5, PT, R44, RZ, P1 ;  /* 0x000000ff2c00720c */ /* 0x000fe40000fa4270 */
[----:B------:R-:W-:Y:S01]  /*3a90*/  FFMA R25, R182, R13, R25 ;  /* 0x0000000db6197223 */ /* 0x000fe20000000019 */
[----:B--2---:R-:W-:-:S04]  /*3aa0*/  IADD3 R40, P6, R28, R4, RZ ;  /* 0x000000041c287210 */ /* 0x004fc80007fde0ff */
[----:B------:R0:W-:Y:S01]  /*3ab0*/  @P3 STG.E desc[UR18][R36.64], R25 ;  /* 0x0000001924003986 */ /* 0x0001e2000c101912 */
[----:B----4-:R-:W-:-:S04]  /*3ac0*/  IADD3 R38, P3, R32, UR8, RZ ;  /* 0x0000000820267c10 */ /* 0x010fc8000ff7e0ff */
[----:B------:R-:W-:Y:S01]  /*3ad0*/  IADD3.X R39, R33, UR9, RZ, P3, !PT ;  /* 0x0000000921277c10 */ /* 0x000fe20009ffe4ff */
[----:B------:R-:W-:Y:S08]  /*3ae0*/  @!P5 BRA `(.L_x_55) ;  /* 0x000000000004d947 */ /* 0x000ff00003800000 */
[----:B------:R2:W5:Y:S02]  /*3af0*/  LDG.E.LTC128B R45, desc[UR18][R38.64] ;  /* 0x00000012262d7981 */ /* 0x000564000c1e1920 */
.L_x_55:
[----:B------:R-:W-:Y:S05]  /*3b00*/  BSYNC B1 ;  /* 0x0000000000017941 */ /* 0x000fea0003800000 */
.L_x_54:
[----:B0----5:R-:W-:Y:S01]  /*3b10*/  FMUL R25, R45, R12 ;  /* 0x0000000c2d197220 */ /* 0x021fe20000400000 */
[----:B------:R-:W-:Y:S01]  /*3b20*/  IMAD.X R41, R29, 0x1, R6, P6 ;  /* 0x000000011d297824 */ /* 0x000fe200030e0606 */
[----:B------:R-:W-:Y:S01]  /*3b30*/  ISETP.GT.AND P3, PT, R44, 0x8, P2 ;  /* 0x000000082c00780c */ /* 0x000fe20001764270 */
[----:B------:R-:W-:Y:S01]  /*3b40*/  BSSY B1, `(.L_x_56) ;  /* 0x0000007000017945 */ /* 0x000fe20003800000 */
[----:B------:R-:W-:Y:S01]  /*3b50*/  FFMA R25, R16, R13, R25 ;  /* 0x0000000d10197223 */ /* 0x000fe20000000019 */
[----:B-1----:R-:W-:-:S04]  /*3b60*/  IADD3 R30, P2, R30, UR6, RZ ;  /* 0x000000061e1e7c10 */ /* 0x002fc8000ff5e0ff */
[----:B------:R0:W-:Y:S01]  /*3b70*/  @P5 STG.E desc[UR18][R40.64], R25 ;  /* 0x0000001928005986 */ /* 0x0001e2000c101912 */
[----:B------:R-:W-:-:S05]  /*3b80*/  IADD3.X R31, R31, UR7, RZ, P2, !PT ;  /* 0x000000071f1f7c10 */ /* 0x000fca00097fe4ff */
[----:B------:R-:W-:Y:S05]  /*3b90*/  @!P3 BRA `(.L_x_57) ;  /* 0x000000000004b947 */ /* 0x000fea0003800000 */
[----:B------:R1:W5:Y:S02]  /*3ba0*/  LDG.E.LTC128B R45, desc[UR18][R30.64] ;  /* 0x000000121e2d7981 */ /* 0x000364000c1e1920 */
.L_x_57:
[----:B------:R-:W-:Y:S05]  /*3bb0*/  BSYNC B1 ;  /* 0x0000000000017941 */ /* 0x000fea0003800000 */
.L_x_56:
[----:B------:R-:W-:Y:S01]  /*3bc0*/  IADD3 R26, P5, R26, R24, RZ ;  /* 0x000000181a1a7210 */ /* 0x000fe20007fbe0ff */
[----:B0----5:R-:W-:Y:S01]  /*3bd0*/  FMUL R25, R45, R12 ;  /* 0x0000000c2d197220 */ /* 0x021fe20000400000 */
[----:B------:R-:W-:Y:S01]  /*3be0*/  ISETP.GT.AND P1, PT, R44, 0x8, P1 ;  /* 0x000000082c00780c */ /* 0x000fe20000f24270 */
[----:B------:R-:W-:Y:S01]  /*3bf0*/  BSSY B1, `(.L_x_58) ;  /* 0x000000a000017945 */ /* 0x000fe20003800000 */
[----:B-1----:R-:W-:Y:S01]  /*3c00*/  IADD3 R30, P6, R32, UR6, RZ ;  /* 0x00000006201e7c10 */ /* 0x002fe2000ffde0ff */
        /* <DEDUP_REMOVED lines=8> */
.L_x_59:
[----:B------:R-:W-:Y:S05]  /*3c90*/  BSYNC B1 ;  /* 0x0000000000017941 */ /* 0x000fea0003800000 */
.L_x_58:
        /* <DEDUP_REMOVED lines=11> */
.L_x_61:
[----:B------:R-:W-:Y:S05]  /*3d50*/  BSYNC B1 ;  /* 0x0000000000017941 */ /* 0x000fea0003800000 */
.L_x_60:
[----:B------:R-:W-:Y:S01]  /*3d60*/  ISETP.GT.AND P1, PT, R5, 0x21, PT ;  /* 0x000000210500780c */ /* 0x000fe20003f24270 */
[----:B------:R-:W-:Y:S02]  /*3d70*/  IMAD.X R29, R37, 0x1, R6, P5 ;  /* 0x00000001251d7824 */ /* 0x000fe400028e0606 */
[----:B0----5:R-:W-:Y:S01]  /*3d80*/  FMUL R25, R45, R12 ;  /* 0x0000000c2d197220 */ /* 0x021fe20000400000 */
[----:B------:R-:W-:Y:S01]  /*3d90*/  BSSY B1, `(.L_x_62) ;  /* 0x0000009000017945 */ /* 0x000fe20003800000 */
[----:B------:R-:W-:Y:S02]  /*3da0*/  ISETP.GT.AND P5, PT, R44, RZ, P1 ;  /* 0x000000ff2c00720c */ /* 0x000fe40000fa4270 */
[----:B------:R-:W-:Y:S01]  /*3db0*/  FFMA R25, R22, R13, R25 ;  /* 0x0000000d16197223 */ /* 0x000fe20000000019 */
[----:B---3--:R-:W-:-:S04]  /*3dc0*/  IADD3 R32, P6, R40, R4, RZ ;  /* 0x0000000428207210 */ /* 0x008fc80007fde0ff */
[----:B------:R0:W-:Y:S01]  /*3dd0*/  @P3 STG.E desc[UR18][R28.64], R25 ;  /* 0x000000191c003986 */ /* 0x0001e2000c101912 */
[----:B-1----:R-:W-:-:S04]  /*3de0*/  IADD3 R30, P3, R38, UR8, RZ ;  /* 0x00000008261e7c10 */ /* 0x002fc8000ff7e0ff */
[----:B------:R-:W-:Y:S01]  /*3df0*/  IADD3.X R31, R39, UR9, RZ, P3, !PT ;  /* 0x00000009271f7c10 */ /* 0x000fe20009ffe4ff */
[----:B------:R-:W-:Y:S08]  /*3e00*/  @!P5 BRA `(.L_x_63) ;  /* 0x000000000004d947 */ /* 0x000ff00003800000 */
[----:B------:R1:W5:Y:S02]  /*3e10*/  LDG.E.LTC128B R45, desc[UR18][R30.64] ;  /* 0x000000121e2d7981 */ /* 0x000364000c1e1920 */
.L_x_63:
[----:B------:R-:W-:Y:S05]  /*3e20*/  BSYNC B1 ;  /* 0x0000000000017941 */ /* 0x000fea0003800000 */
.L_x_62:
        /* <DEDUP_REMOVED lines=10> */
.L_x_65:
[----:B------:R-:W-:Y:S05]  /*3ed0*/  BSYNC B1 ;  /* 0x0000000000017941 */ /* 0x000fea0003800000 */
.L_x_64:
[----:B---3--:R-:W-:Y:S01]  /*3ee0*/  IADD3 R34, P5, R36, R24, RZ ;  /* 0x0000001824227210 */ /* 0x008fe20007fbe0ff */
        /* <DEDUP_REMOVED lines=12> */
.L_x_67:
[----:B------:R-:W-:Y:S05]  /*3fb0*/  BSYNC B1 ;  /* 0x0000000000017941 */ /* 0x000fea0003800000 */
.L_x_66:
[----:B0----5:R-:W-:Y:S01]  /*3fc0*/  FMUL R25, R45, R12 ;  /* 0x0000000c2d197220 */ /* 0x021fe20000400000 */
[----:B------:R-:W-:Y:S01]  /*3fd0*/  IMAD.X R43, R41, 0x1, R23, P5 ;  /* 0x00000001292b7824 */ /* 0x000fe200028e0617 */
[----:B------:R-:W-:Y:S01]  /*3fe0*/  ISETP.GT.AND P3, PT, R44, RZ, P2 ;  /* 0x000000ff2c00720c */ /* 0x000fe20001764270 */
[----:B------:R-:W-:Y:S01]  /*3ff0*/  BSSY B1, `(.L_x_68) ;  /* 0x0000008000017945 */ /* 0x000fe20003800000 */
[----:B------:R-:W-:Y:S01]  /*4000*/  FFMA R25, R92, R13, R25 ;  /* 0x0000000d5c197223 */ /* 0x000fe20000000019 */
[----:B------:R-:W-:Y:S02]  /*4010*/  IADD3 R34, P6, R26, UR8, RZ ;  /* 0x000000081a227c10 */ /* 0x000fe4000ffde0ff */
[----:B---3--:R-:W-:Y:S02]  /*4020*/  IADD3 R36, P5, R28, R4, RZ ;  /* 0x000000041c247210 */ /* 0x008fe40007fbe0ff */
[----:B------:R0:W-:Y:S01]  /*4030*/  @P1 STG.E desc[UR18][R42.64], R25 ;  /* 0x000000192a001986 */ /* 0x0001e2000c101912 */
[----:B------:R-:W-:-:S05]  /*4040*/  IADD3.X R35, R27, UR9, RZ, P6, !PT ;  /* 0x000000091b237c10 */ /* 0x000fca000b7fe4ff */
[----:B------:R-:W-:Y:S05]  /*4050*/  @!P3 BRA `(.L_x_69) ;  /* 0x000000000004b947 */ /* 0x000fea0003800000 */
[----:B------:R3:W5:Y:S02]  /*4060*/  LDG.E.LTC128B R45, desc[UR18][R34.64] ;  /* 0x00000012222d7981 */ /* 0x000764000c1e1920 */
.L_x_69:
[----:B------:R-:W-:Y:S05]  /*4070*/  BSYNC B1 ;  /* 0x0000000000017941 */ /* 0x000fea0003800000 */
.L_x_68:
[----:B------:R-:W-:Y:S01]  /*4080*/  ISETP.GT.AND P1, PT, R5, 0x29, PT ;  /* 0x000000290500780c */ /* 0x000fe20003f24270 */
[----:B------:R-:W-:Y:S02]  /*4090*/  IMAD.X R37, R29, 0x1, R6, P5 ;  /* 0x000000011d257824 */ /* 0x000fe400028e0606 */
[----:B0----5:R-:W-:Y:S01]  /*40a0*/  FMUL R25, R45, R12 ;  /* 0x0000000c2d197220 */ /* 0x021fe20000400000 */
[----:B------:R-:W-:Y:S01]  /*40b0*/  BSSY B1, `(.L_x_70) ;  /* 0x0000009000017945 */ /* 0x000fe20003800000 */
[----:B------:R-:W-:Y:S02]  /*40c0*/  ISETP.GT.AND P5, PT, R44, RZ, P1 ;  /* 0x000000ff2c00720c */ /* 0x000fe40000fa4270 */
[----:B------:R-:W-:Y:S01]  /*40d0*/  FFMA R25, R94, R13, R25 ;  /* 0x0000000d5e197223 */ /* 0x000fe20000000019 */
[----:B------:R-:W-:-:S04]  /*40e0*/  IADD3 R40, P6, R32, R4, RZ ;  /* 0x0000000420287210 */ /* 0x000fc80007fde0ff */
[----:B------:R0:W-:Y:S01]  /*40f0*/  @P3 STG.E desc[UR18][R36.64], R25 ;  /* 0x0000001924003986 */ /* 0x0001e2000c101912 */
[----:B--2---:R-:W-:-:S04]  /*4100*/  IADD3 R38, P3, R30, UR8, RZ ;  /* 0x000000081e267c10 */ /* 0x004fc8000ff7e0ff */
[----:B------:R-:W-:Y:S01]  /*4110*/  IADD3.X R39, R31, UR9, RZ, P3, !PT ;  /* 0x000000091f277c10 */ /* 0x000fe20009ffe4ff */
[----:B------:R-:W-:Y:S08]  /*4120*/  @!P5 BRA `(.L_x_71) ;  /* 0x000000000004d947 */ /* 0x000ff00003800000 */
[----:B------:R2:W5:Y:S02]  /*4130*/  LDG.E.LTC128B R45, desc[UR18][R38.64] ;  /* 0x00000012262d7981 */ /* 0x000564000c1e1920 */
.L_x_71:
[----:B------:R-:W-:Y:S05]  /*4140*/  BSYNC B1 ;  /* 0x0000000000017941 */ /* 0x000fea0003800000 */
.L_x_70:
[----:B0----5:R-:W-:Y:S01]  /*4150*/  FMUL R25, R45, R12 ;  /* 0x0000000c2d197220 */ /* 0x021fe20000400000 */
[----:B------:R-:W-:Y:S01]  /*4160*/  IMAD.X R41, R33, 0x1, R6, P6 ;  /* 0x0000000121297824 */ /* 0x000fe200030e0606 */
[----:B------:R-:W-:Y:S01]  /*4170*/  ISETP.GT.AND P3, PT, R44, 0x8, P2 ;  /* 0x000000082c00780c */ /* 0x000fe20001764270 */
[----:B------:R-:W-:Y:S01]  /*4180*/  BSSY B1, `(.L_x_72) ;  /* 0x0000007000017945 */ /* 0x000fe20003800000 */
[----:B------:R-:W-:Y:S01]  /*4190*/  FFMA R25, R96, R13, R25 ;  /* 0x0000000d60197223 */ /* 0x000fe20000000019 */
[----:B----4-:R-:W-:-:S04]  /*41a0*/  IADD3 R26, P2, R26, UR6, RZ ;  /* 0x000000061a1a7c10 */ /* 0x010fc8000ff5e0ff */
[----:B------:R0:W-:Y:S01]  /*41b0*/  @P5 STG.E desc[UR18][R40.64], R25 ;  /* 0x0000001928005986 */ /* 0x0001e2000c101912 */
[----:B------:R-:W-:-:S05]  /*41c0*/  IADD3.X R27, R27, UR7, RZ, P2, !PT ;  /* 0x000000071b1b7c10 */ /* 0x000fca00097fe4ff */
[----:B------:R-:W-:Y:S05]  /*41d0*/  @!P3 BRA `(.L_x_73) ;  /* 0x000000000004b947 */ /* 0x000fea0003800000 */
[----:B------:R4:W5:Y:S02]  /*41e0*/  LDG.E.LTC128B R45, desc[UR18][R26.64] ;  /* 0x000000121a2d7981 */ /* 0x000964000c1e1920 */
.L_x_73:
[----:B------:R-:W-:Y:S05]  /*41f0*/  BSYNC B1 ;  /* 0x0000000000017941 */ /* 0x000fea0003800000 */
.L_x_72:
        /* <DEDUP_REMOVED lines=13> */
.L_x_75:
[----:B------:R-:W-:Y:S05]  /*42d0*/  BSYNC B1 ;  /* 0x0000000000017941 */ /* 0x000fea0003800000 */
.L_x_74:
[----:B0----5:R-:W-:Y:S01]  /*42e0*/  FMUL R25, R45, R12 ;  /* 0x0000000c2d197220 */ /* 0x021fe20000400000 */
[----:B------:R-:W-:Y:S01]  /*42f0*/  IMAD.X R43, R33, 0x1, R23, P5 ;  /* 0x00000001212b7824 */ /* 0x000fe200028e0617 */
[----:B------:R-:W-:Y:S01]  /*4300*/  ISETP.GT.AND P3, PT, R44, RZ, P2 ;  /* 0x000000ff2c00720c */ /* 0x000fe20001764270 */
[----:B------:R-:W-:Y:S01]  /*4310*/  BSSY B1, `(.L_x_76) ;  /* 0x0000008000017945 */ /* 0x000fe20003800000 */
[----:B------:R-:W-:Y:S01]  /*4320*/  FFMA R25, R100, R13, R25 ;  /* 0x0000000d64197223 */ /* 0x000fe20000000019 */
[----:B------:R-:W-:Y:S02]  /*4330*/  IADD3 R26, P6, R34, UR8, RZ ;  /* 0x00000008221a7c10 */ /* 0x000fe4000ffde0ff */
[----:B----4-:R-:W-:Y:S02]  /*4340*/  IADD3 R28, P5, R36, R4, RZ ;  /* 0x00000004241c7210 */ /* 0x010fe40007fbe0ff */
[----:B------:R0:W-:Y:S01]  /*4350*/  @P1 STG.E desc[UR18][R42.64], R25 ;  /* 0x000000192a001986 */ /* 0x0001e2000c101912 */
[----:B------:R-:W-:-:S05]  /*4360*/  IADD3.X R27, R35, UR9, RZ, P6, !PT ;  /* 0x00000009231b7c10 */ /* 0x000fca000b7fe4ff */
[----:B------:R-:W-:Y:S05]  /*4370*/  @!P3 BRA `(.L_x_77) ;  /* 0x000000000004b947 */ /* 0x000fea0003800000 */
[----:B------:R4:W5:Y:S02]  /*4380*/  LDG.E.LTC128B R45, desc[UR18][R26.64] ;  /* 0x000000121a2d7981 */ /* 0x000964000c1e1920 */
.L_x_77:
[----:B------:R-:W-:Y:S05]  /*4390*/  BSYNC B1 ;  /* 0x0000000000017941 */ /* 0x000fea0003800000 */
.L_x_76:
        /* <DEDUP_REMOVED lines=8> */
[----:B-1----:R-:W-:-:S04]  /*4420*/  IADD3 R30, P3, R38, UR8, RZ ;  /* 0x00000008261e7c10 */ /* 0x002fc8000ff7e0ff */
[----:B------:R-:W-:Y:S01]  /*4430*/  IADD3.X R31, R39, UR9, RZ, P3, !PT ;  /* 0x00000009271f7c10 */ /* 0x000fe20009ffe4ff */
[----:B------:R-:W-:Y:S08]  /*4440*/  @!P5 BRA `(.L_x_79) ;  /* 0x000000000004d947 */ /* 0x000ff00003800000 */
[----:B------:R1:W5:Y:S02]  /*4450*/  LDG.E.LTC128B R45, desc[UR18][R30.64] ;  /* 0x000000121e2d7981 */ /* 0x000364000c1e1920 */
.L_x_79:
[----:B------:R-:W-:Y:S05]  /*4460*/  BSYNC B1 ;  /* 0x0000000000017941 */ /* 0x000fea0003800000 */
.L_x_78:
[----:B0----5:R-:W-:Y:S01]  /*4470*/  FMUL R25, R45, R12 ;  /* 0x0000000c2d197220 */ /* 0x021fe20000400000 */
[----:B------:R-:W-:Y:S01]  /*4480*/  IMAD.X R33, R41, 0x1, R6, P6 ;  /* 0x0000000129217824 */ /* 0x000fe200030e0606 */
[----:B------:R-:W-:Y:S01]  /*4490*/  ISETP.GT.AND P3, PT, R44, 0x8, P2 ;  /* 0x000000082c00780c */ /* 0x000fe20001764270 */
[----:B------:R-:W-:Y:S01]  /*44a0*/  BSSY B1, `(.L_x_80) ;  /* 0x0000007000017945 */ /* 0x000fe20003800000 */
[----:B------:R-:W-:Y:S01]  /*44b0*/  FFMA R25, R104, R13, R25 ;  /* 0x0000000d68197223 */ /* 0x000fe20000000019 */
[----:B---3--:R-:W-:-:S04]  /*44c0*/  IADD3 R34, P2, R34, UR6, RZ ;  /* 0x0000000622227c10 */ /* 0x008fc8000ff5e0ff */
[----:B------:R0:W-:Y:S01]  /*44d0*/  @P5 STG.E desc[UR18][R32.64], R25 ;  /* 0x0000001920005986 */ /* 0x0001e2000c101912 */
[----:B------:R-:W-:-:S05]  /*44e0*/  IADD3.X R35, R35, UR7, RZ, P2, !PT ;  /* 0x0000000723237c10 */ /* 0x000fca00097fe4ff */
[----:B------:R-:W-:Y:S05]  /*44f0*/  @!P3 BRA `(.L_x_81) ;  /* 0x000000000004b947 */ /* 0x000fea0003800000 */
[----:B------:R3:W5:Y:S02]  /*4500*/  LDG.E.LTC128B R45, desc[UR18][R34.64] ;  /* 0x00000012222d7981 */ /* 0x000764000c1e1920 */
.L_x_81:
[----:B------:R-:W-:Y:S05]  /*4510*/  BSYNC B1 ;  /* 0x0000000000017941 */ /* 0x000fea0003800000 */
.L_x_80:
        /* <DEDUP_REMOVED lines=13> */
.L_x_83:
[----:B------:R-:W-:Y:S05]  /*45f0*/  BSYNC B1 ;  /* 0x0000000000017941 */ /* 0x000fea0003800000 */
.L_x_82:
        /* <DEDUP_REMOVED lines=11> */
.L_x_85:
[----:B------:R-:W-:Y:S05]  /*46b0*/  BSYNC B1 ;  /* 0x0000000000017941 */ /* 0x000fea0003800000 */
.L_x_84:
        /* <DEDUP_REMOVED lines=12> */
.L_x_87:
[----:B------:R-:W-:Y:S05]  /*4780*/  BSYNC B1 ;  /* 0x0000000000017941 */ /* 0x000fea0003800000 */
.L_x_86:
        /* <DEDUP_REMOVED lines=10> */
.L_x_89:
[----:B------:R-:W-:Y:S05]  /*4830*/  BSYNC B1 ;  /* 0x0000000000017941 */ /* 0x000fea0003800000 */
.L_x_88:
        /* <DEDUP_REMOVED lines=13> */
.L_x_91:
[----:B------:R-:W-:Y:S05]  /*4910*/  BSYNC B1 ;  /* 0x0000000000017941 */ /* 0x000fea0003800000 */
.L_x_90:
        /* <DEDUP_REMOVED lines=11> */
.L_x_93:
[----:B------:R-:W-:Y:S05]  /*49d0*/  BSYNC B1 ;  /* 0x0000000000017941 */ /* 0x000fea0003800000 */
.L_x_92:
        /* <DEDUP_REMOVED lines=12> */
.L_x_95:
[----:B------:R-:W-:Y:S05]  /*4aa0*/  BSYNC B1 ;  /* 0x0000000000017941 */ /* 0x000fea0003800000 */
.L_x_94:
        /* <DEDUP_REMOVED lines=10> */
.L_x_97:
[----:B------:R-:W-:Y:S05]  /*4b50*/  BSYNC B1 ;  /* 0x0000000000017941 */ /* 0x000fea0003800000 */
.L_x_96:
        /* <DEDUP_REMOVED lines=13> */
.L_x_99:
[----:B------:R-:W-:Y:S05]  /*4c30*/  BSYNC B1 ;  /* 0x0000000000017941 */ /* 0x000fea0003800000 */
.L_x_98:
        /* <DEDUP_REMOVED lines=11> */
.L_x_101:
[----:B------:R-:W-:Y:S05]  /*4cf0*/  BSYNC B1 ;  /* 0x0000000000017941 */ /* 0x000fea0003800000 */
.L_x_100:
        /* <DEDUP_REMOVED lines=12> */
.L_x_103:
[----:B------:R-:W-:Y:S05]  /*4dc0*/  BSYNC B1 ;  /* 0x0000000000017941 */ /* 0x000fea0003800000 */
.L_x_102:
        /* <DEDUP_REMOVED lines=10> */
.L_x_105:
[----:B------:R-:W-:Y:S05]  /*4e70*/  BSYNC B1 ;  /* 0x0000000000017941 */ /* 0x000fea0003800000 */
.L_x_104:
        /* <DEDUP_REMOVED lines=13> */
.L_x_107:
[----:B------:R-:W-:Y:S05]  /*4f50*/  BSYNC B1 ;  /* 0x0000000000017941 */ /* 0x000fea0003800000 */
.L_x_106:
        /* <DEDUP_REMOVED lines=11> */
.L_x_109:
[----:B------:R-:W-:Y:S05]  /*5010*/  BSYNC B1 ;  /* 0x0000000000017941 */ /* 0x000fea0003800000 */
.L_x_108:
        /* <DEDUP_REMOVED lines=12> */
.L_x_111:
[----:B------:R-:W-:Y:S05]  /*50e0*/  BSYNC B1 ;  /* 0x0000000000017941 */ /* 0x000fea0003800000 */
.L_x_110:
        /* <DEDUP_REMOVED lines=10> */
.L_x_113:
[----:B------:R-:W-:Y:S05]  /*5190*/  BSYNC B1 ;  /* 0x0000000000017941 */ /* 0x000fea0003800000 */
.L_x_112:
        /* <DEDUP_REMOVED lines=13> */
.L_x_115:
[----:B------:R-:W-:Y:S05]  /*5270*/  BSYNC B1 ;  /* 0x0000000000017941 */ /* 0x000fea0003800000 */
.L_x_114:
        /* <DEDUP_REMOVED lines=11> */
.L_x_117:
[----:B------:R-:W-:Y:S05]  /*5330*/  BSYNC B1 ;  /* 0x0000000000017941 */ /* 0x000fea0003800000 */
.L_x_116:
        /* <DEDUP_REMOVED lines=12> */
.L_x_119:
[----:B------:R-:W-:Y:S05]  /*5400*/  BSYNC B1 ;  /* 0x0000000000017941 */ /* 0x000fea0003800000 */
.L_x_118:
        /* <DEDUP_REMOVED lines=10> */
.L_x_121:
[----:B------:R-:W-:Y:S05]  /*54b0*/  BSYNC B1 ;  /* 0x0000000000017941 */ /* 0x000fea0003800000 */
.L_x_120:
        /* <DEDUP_REMOVED lines=13> */
.L_x_123:
[----:B------:R-:W-:Y:S05]  /*5590*/  BSYNC B1 ;  /* 0x0000000000017941 */ /* 0x000fea0003800000 */
.L_x_122:
        /* <DEDUP_REMOVED lines=11> */
.L_x_125:
[----:B------:R-:W-:Y:S05]  /*5650*/  BSYNC B1 ;  /* 0x0000000000017941 */ /* 0x000fea0003800000 */
.L_x_124:
        /* <DEDUP_REMOVED lines=12> */
.L_x_127:
[----:B------:R-:W-:Y:S05]  /*5720*/  BSYNC B1 ;  /* 0x0000000000017941 */ /* 0x000fea0003800000 */
.L_x_126:
        /* <DEDUP_REMOVED lines=10> */
.L_x_129:
[----:B------:R-:W-:Y:S05]  /*57d0*/  BSYNC B1 ;  /* 0x0000000000017941 */ /* 0x000fea0003800000 */
.L_x_128:
        /* <DEDUP_REMOVED lines=13> */
.L_x_131:
[----:B------:R-:W-:Y:S05]  /*58b0*/  BSYNC B1 ;  /* 0x0000000000017941 */ /* 0x000fea0003800000 */
.L_x_130:
        /* <DEDUP_REMOVED lines=11> */
.L_x_133:
[----:B------:R-:W-:Y:S05]  /*5970*/  BSYNC B1 ;  /* 0x0000000000017941 */ /* 0x000fea0003800000 */
.L_x_132:
        /* <DEDUP_REMOVED lines=12> */
.L_x_135:
[----:B------:R-:W-:Y:S05]  /*5a40*/  BSYNC B1 ;  /* 0x0000000000017941 */ /* 0x000fea0003800000 */
.L_x_134:
        /* <DEDUP_REMOVED lines=10> */
.L_x_137:
[----:B------:R-:W-:Y:S05]  /*5af0*/  BSYNC B1 ;  /* 0x0000000000017941 */ /* 0x000fea0003800000 */
.L_x_136:
        /* <DEDUP_REMOVED lines=13> */
.L_x_139:
[----:B------:R-:W-:Y:S05]  /*5bd0*/  BSYNC B1 ;  /* 0x0000000000017941 */ /* 0x000fea0003800000 */
.L_x_138:
        /* <DEDUP_REMOVED lines=11> */
.L_x_141:
[----:B------:R-:W-:Y:S05]  /*5c90*/  BSYNC B1 ;  /* 0x0000000000017941 */ /* 0x000fea0003800000 */
.L_x_140:
        /* <DEDUP_REMOVED lines=8> */
[----:B-1----:R-:W-:-:S04]  /*5d20*/  IADD3 R30, P6, R38, UR8, RZ ;  /* 0x00000008261e7c10 */ /* 0x002fc8000ffde0ff */
[----:B------:R-:W-:Y:S02]  /*5d30*/  IADD3.X R31, R39, UR9, RZ, P6, !PT ;  /* 0x00000009271f7c10 */ /* 0x000fe4000b7fe4ff */
[----:B------:R-:W-:Y:S07]  /*5d40*/  @!P1 BRA `(.L_x_143) ;  /* 0x0000000000049947 */ /* 0x000fee0003800000 */
[----:B------:R1:W5:Y:S02]  /*5d50*/  LDG.E.LTC128B R45, desc[UR18][R30.64] ;  /* 0x000000121e2d7981 */ /* 0x000364000c1e1920 */
.L_x_143:
[----:B------:R-:W-:Y:S05]  /*5d60*/  BSYNC B1 ;  /* 0x0000000000017941 */ /* 0x000fea0003800000 */
.L_x_142:
        /* <DEDUP_REMOVED lines=10> */
.L_x_145:
[----:B------:R-:W-:Y:S05]  /*5e10*/  BSYNC B1 ;  /* 0x0000000000017941 */ /* 0x000fea0003800000 */
.L_x_144:
        /* <DEDUP_REMOVED lines=13> */
.L_x_147:
[----:B------:R-:W-:Y:S05]  /*5ef0*/  BSYNC B1 ;  /* 0x0000000000017941 */ /* 0x000fea0003800000 */
.L_x_146:
[----:B0----5:R-:W-:Y:S01]  /*5f00*/  FMUL R25, R45, R12 ;  /* 0x0000000c2d197220 */ /* 0x021fe20000400000 */
[----:B------:R-:W-:Y:S01]  /*5f10*/  IMAD.X R43, R41, 0x1, R23, P5 ;  /* 0x00000001292b7824 */ /* 0x000fe200028e0617 */
[----:B------:R-:W-:Y:S01]  /*5f20*/  ISETP.GT.AND P6, PT, R44, RZ, P1 ;  /* 0x000000ff2c00720c */ /* 0x000fe20000fc4270 */
[----:B------:R-:W-:Y:S01]  /*5f30*/  BSSY B1, `(.L_x_148) ;  /* 0x0000008000017945 */ /* 0x000fe20003800000 */
[----:B------:R-:W-:Y:S01]  /*5f40*/  FFMA R25, R172, R13, R25 ;  /* 0x0000000dac197223 */ /* 0x000fe20000000019 */
[----:B---3--:R-:W-:-:S04]  /*5f50*/  IADD3 R36, P3, R28, R4, RZ ;  /* 0x000000041c247210 */ /* 0x008fc80007f7e0ff */
[----:B------:R0:W-:Y:S06]  /*5f60*/  @P2 STG.E desc[UR18][R42.64], R25 ;  /* 0x000000192a002986 */ /* 0x0001ec000c101912 */
[----:B------:R-:W-:Y:S05]  /*5f70*/  @!P6 BRA `(.L_x_149) ;  /* 0x00000000000ce947 */ /* 0x000fea0003800000 */
[----:B------:R-:W-:-:S04]  /*5f80*/  IADD3 R34, P2, R26, UR8, RZ ;  /* 0x000000081a227c10 */ /* 0x000fc8000ff5e0ff */
[----:B------:R-:W-:-:S05]  /*5f90*/  IADD3.X R35, R27, UR9, RZ, P2, !PT ;  /* 0x000000091b237c10 */ /* 0x000fca00097fe4ff */
[----:B------:R3:W5:Y:S04]  /*5fa0*/  LDG.E.LTC128B R45, desc[UR18][R34.64] ;  /* 0x00000012222d7981 */ /* 0x000768000c1e1920 */
.L_x_149:
[----:B------:R-:W-:Y:S05]  /*5fb0*/  BSYNC B1 ;  /* 0x0000000000017941 */ /* 0x000fea0003800000 */
.L_x_148:
[----:B------:R-:W-:Y:S01]  /*5fc0*/  ISETP.GT.AND P2, PT, R5, 0x79, PT ;  /* 0x000000790500780c */ /* 0x000fe20003f44270 */
[----:B0----5:R-:W-:Y:S01]  /*5fd0*/  FMUL R25, R45, R12 ;  /* 0x0000000c2d197220 */ /* 0x021fe20000400000 */
[----:B------:R-:W-:Y:S01]  /*5fe0*/  IMAD.X R37, R29, 0x1, R6, P3 ;  /* 0x000000011d257824 */ /* 0x000fe200018e0606 */
[----:B---3--:R-:W-:Y:S01]  /*5ff0*/  IADD3 R34, P3, R32, R4, RZ ;  /* 0x0000000420227210 */ /* 0x008fe20007f7e0ff */
[----:B------:R-:W-:Y:S01]  /*6000*/  BSSY B1, `(.L_x_150) ;  /* 0x0000008000017945 */ /* 0x000fe20003800000 */
[----:B------:R-:W-:Y:S01]  /*6010*/  ISETP.GT.AND P5, PT, R44, RZ, P2 ;  /* 0x000000ff2c00720c */ /* 0x000fe200017a4270 */
[----:B------:R-:W-:-:S05]  /*6020*/  FFMA R25, R174, R13, R25 ;  /* 0x0000000dae197223 */ /* 0x000fca0000000019 */
[----:B------:R0:W-:Y:S01]  /*6030*/  @P6 STG.E desc[UR18][R36.64], R25 ;  /* 0x0000001924006986 */ /* 0x0001e2000c101912 */
[----:B------:R-:W-:-:S04]  /*6040*/  IADD3 R4, P6, R30, UR8, RZ ;  /* 0x000000081e047c10 */ /* 0x000fc8000ffde0ff */
[----:B------:R-:W-:Y:S02]  /*6050*/  IADD3.X R5, R31, UR9, RZ, P6, !PT ;  /* 0x000000091f057c10 */ /* 0x000fe4000b7fe4ff */
[----:B------:R-:W-:Y:S07]  /*6060*/  @!P5 BRA `(.L_x_151) ;  /* 0x000000000004d947 */ /* 0x000fee0003800000 */
[----:B------:R3:W5:Y:S02]  /*6070*/  LDG.E.LTC128B R45, desc[UR18][R4.64] ;  /* 0x00000012042d7981 */ /* 0x000764000c1e1920 */
.L_x_151:
[----:B------:R-:W-:Y:S05]  /*6080*/  BSYNC B1 ;  /* 0x0000000000017941 */ /* 0x000fea0003800000 */
.L_x_150:
[----:B---3-5:R-:W-:Y:S01]  /*6090*/  FMUL R5, R45, R12 ;  /* 0x0000000c2d057220 */ /* 0x028fe20000400000 */
[----:B------:R-:W-:Y:S01]  /*60a0*/  IMAD.X R35, R33, 0x1, R6, P3 ;  /* 0x0000000121237824 */ /* 0x000fe200018e0606 */
[----:B------:R-:W-:Y:S01]  /*60b0*/  ISETP.GT.AND P1, PT, R44, 0x8, P1 ;  /* 0x000000082c00780c */ /* 0x000fe20000f24270 */
[----:B------:R-:W-:Y:S01]  /*60c0*/  BSSY B1, `(.L_x_152) ;  /* 0x0000008000017945 */ /* 0x000fe20003800000 */
[----:B0-----:R-:W-:Y:S01]  /*60d0*/  FFMA R25, R176, R13, R5 ;  /* 0x0000000db0197223 */ /* 0x001fe20000000005 */
[----:B------:R-:W-:Y:S02]  /*60e0*/  IADD3 R4, P3, R26, UR6, RZ ;  /* 0x000000061a047c10 */ /* 0x000fe4000ff7e0ff */
[----:B------:R-:W-:Y:S02]  /*60f0*/  IADD3 R36, P6, R28, R24, RZ ;  /* 0x000000181c247210 */ /* 0x000fe40007fde0ff */
[----:B------:R0:W-:Y:S01]  /*6100*/  @P5 STG.E desc[UR18][R34.64], R25 ;  /* 0x0000001922005986 */ /* 0x0001e2000c101912 */
[----:B------:R-:W-:-:S05]  /*6110*/  IADD3.X R5, R27, UR7, RZ, P3, !PT ;  /* 0x000000071b057c10 */ /* 0x000fca0009ffe4ff */
[----:B------:R-:W-:Y:S05]  /*6120*/  @!P1 BRA `(.L_x_153) ;  /* 0x0000000000049947 */ /* 0x000fea0003800000 */
[----:B------:R3:W5:Y:S02]  /*6130*/  LDG.E.LTC128B R45, desc[UR18][R4.64] ;  /* 0x00000012042d7981 */ /* 0x000764000c1e1920 */
.L_x_153:
[----:B------:R-:W-:Y:S05]  /*6140*/  BSYNC B1 ;  /* 0x0000000000017941 */ /* 0x000fea0003800000 */
.L_x_152:
[----:B------:R-:W-:Y:S01]  /*6150*/  ISETP.GT.AND P2, PT, R44, 0x8, P2 ;  /* 0x000000082c00780c */ /* 0x000fe20001744270 */
[----:B---3-5:R-:W-:Y:S01]  /*6160*/  FMUL R5, R45, R12 ;  /* 0x0000000c2d057220 */ /* 0x028fe20000400000 */
[----:B------:R-:W-:Y:S01]  /*6170*/  IMAD.X R37, R29, 0x1, R23, P6 ;  /* 0x000000011d257824 */ /* 0x000fe200030e0617 */
[----:B------:R-:W-:Y:S02]  /*6180*/  BSSY B1, `(.L_x_154) ;  /* 0x0000007000017945 */ /* 0x000fe40003800000 */
[----:B0-----:R-:W-:-:S05]  /*6190*/  FFMA R25, R178, R13, R5 ;  /* 0x0000000db2197223 */ /* 0x001fca0000000005 */
[----:B------:R0:W-:Y:S01]  /*61a0*/  @P1 STG.E desc[UR18][R36.64], R25 ;  /* 0x0000001924001986 */ /* 0x0001e2000c101912 */
[----:B------:R-:W-:-:S04]  /*61b0*/  IADD3 R4, P1, R30, UR6, RZ ;  /* 0x000000061e047c10 */ /* 0x000fc8000ff3e0ff */
[----:B------:R-:W-:Y:S01]  /*61c0*/  IADD3.X R5, R31, UR7, RZ, P1, !PT ;  /* 0x000000071f057c10 */ /* 0x000fe20008ffe4ff */
[----:B------:R-:W-:Y:S08]  /*61d0*/  @!P2 BRA `(.L_x_155) ;  /* 0x000000000004a947 */ /* 0x000ff00003800000 */
[----:B------:R3:W5:Y:S02]  /*61e0*/  LDG.E.LTC128B R45, desc[UR18][R4.64] ;  /* 0x00000012042d7981 */ /* 0x000764000c1e1920 */
.L_x_155:
[----:B------:R-:W-:Y:S05]  /*61f0*/  BSYNC B1 ;  /* 0x0000000000017941 */ /* 0x000fea0003800000 */
.L_x_154:
[----:B------:R-:W-:Y:S05]  /*6200*/  @!P2 BRA `(.L_x_156) ;  /* 0x000000140094a947 */ /* 0x000fea0003800000 */
[----:B------:R-:W-:Y:S01]  /*6210*/  IADD3 R24, P1, R32, R24, RZ ;  /* 0x0000001820187210 */ /* 0x000fe20007f3e0ff */
[----:B-----5:R-:W-:-:S04]  /*6220*/  FMUL R45, R45, R12 ;  /* 0x0000000c2d2d7220 */ /* 0x020fc80000400000 */
[----:B0-----:R-:W-:Y:S02]  /*6230*/  IMAD.X R25, R33, 0x1, R23, P1 ;  /* 0x0000000121197824 */ /* 0x001fe400008e0617 */
[----:B------:R-:W-:-:S05]  /*6240*/  FFMA R45, R180, R13, R45 ;  /* 0x0000000db42d7223 */ /* 0x000fca000000002d */
[----:B------:R0:W-:Y:S01]  /*6250*/  STG.E desc[UR18][R24.64], R45 ;  /* 0x0000002d18007986 */ /* 0x0001e2000c101912 */
[----:B------:R-:W-:Y:S05]  /*6260*/  BRA `(.L_x_156) ;  /* 0x00000014007c7947 */ /* 0x000fea0003800000 */
.L_x_33:
[----:B------:R-:W-:Y:S01]  /*6270*/  ISETP.GT.AND P3, PT, R5, 0x1, PT ;  /* 0x000000010500780c */ /* 0x000fe20003f64270 */
[----:B------:R-:W-:Y:S01]  /*6280*/  ULDC.64 UR6, c[0x0][0x6c0] ;  /* 0x0001b00000067ab9 */ /* 0x000fe20000000a00 */
[-C--:B--2---:R-:W-:Y:S01]  /*6290*/  FMUL R93, R93, R13.reuse ;  /* 0x0000000d5d5d7220 */ /* 0x084fe20000400000 */
[----:B------:R-:W-:Y:S01]  /*62a0*/  LEA R26, P6, R40, UR6, 0x2 ;  /* 0x00000006281a7c11 */ /* 0x000fe2000f8c10ff */
[-C--:B------:R-:W-:Y:S01]  /*62b0*/  FMUL R23, R204, R13.reuse ;  /* 0x0000000dcc177220 */ /* 0x080fe20000400000 */
[----:B------:R-:W-:Y:S01]  /*62c0*/  ISETP.GT.AND P1, PT, R44, RZ, P3 ;  /* 0x000000ff2c00720c */ /* 0x000fe20001f24270 */
[-C--:B------:R-:W-:Y:S01]  /*62d0*/  FMUL R35, R202, R13.reuse ;  /* 0x0000000dca237220 */ /* 0x080fe20000400000 */
[----:B------:R-:W-:Y:S01]  /*62e0*/  LEA.HI.X R27, R40, UR7, R45, 0x2, P6 ;  /* 0x00000007281b7c11 */ /* 0x000fe2000b0f142d */
[-C--:B------:R-:W-:Y:S01]  /*62f0*/  FMUL R37, R200, R13.reuse ;  /* 0x0000000dc8257220 */ /* 0x080fe20000400000 */
[-C--:B------:R-:W-:Y:S01]  /*6300*/  LEA R28, P6, R24, R26.reuse, 0x2 ;  /* 0x0000001a181c7211 */ /* 0x080fe200078c10ff */
[----:B------:R-:W-:Y:S01]  /*6310*/  FMUL R39, R192, R13 ;  /* 0x0000000dc0277220 */ /* 0x000fe20000400000 */
[----:B------:R-:W-:Y:S01]  /*6320*/  ISETP.GT.AND P2, PT, R44, 0x8, P2 ;  /* 0x000000082c00780c */ /* 0x000fe20001744270 */
[----:B------:R-:W-:Y:S01]  /*6330*/  @P5 STG.E desc[UR18][R26.64], R93 ;  /* 0x0000005d1a005986 */ /* 0x000fe2000c101912 */
[--C-:B------:R-:W-:Y:S01]  /*6340*/  LEA.HI.X R29, R24, R27, R25.reuse, 0x2, P6 ;  /* 0x0000001b181d7211 */ /* 0x100fe200030f1419 */
[-C--:B------:R-:W-:Y:S01]  /*6350*/  FMUL R41, R190, R13.reuse ;  /* 0x0000000dbe297220 */ /* 0x080fe20000400000 */
[C---:B------:R-:W-:Y:S01]  /*6360*/  SHF.L.U64.HI R25, R24.reuse, 0x5, R25 ;  /* 0x0000000518197819 */ /* 0x040fe20000010219 */
[----:B------:R-:W-:Y:S01]  /*6370*/  IMAD.SHL.U32 R24, R24, 0x20, RZ ;  /* 0x0000002018187824 */ /* 0x000fe200078e00ff */
[----:B------:R-:W-:Y:S01]  /*6380*/  ISETP.GT.AND P3, PT, R44, 0x8, P3 ;  /* 0x000000082c00780c */ /* 0x000fe20001f64270 */
[----:B------:R0:W-:Y:S01]  /*6390*/  @P1 STG.E desc[UR18][R28.64], R23 ;  /* 0x000000171c001986 */ /* 0x0001e2000c101912 */
[C---:B------:R-:W-:Y:S01]  /*63a0*/  ISETP.GT.AND P1, PT, R5.reuse, 0x8, PT ;  /* 0x000000080500780c */ /* 0x040fe20003f24270 */
[-C--:B------:R-:W-:Y:S01]  /*63b0*/  FMUL R43, R188, R13.reuse ;  /* 0x0000000dbc2b7220 */ /* 0x080fe20000400000 */
[----:B------:R-:W-:Y:S01]  /*63c0*/  IADD3 R30, P5, R24, R26, RZ ;  /* 0x0000001a181e7210 */ /* 0x000fe20007fbe0ff */
[----:B------:R-:W-:Y:S01]  /*63d0*/  FMUL R45, R92, R13 ;  /* 0x0000000d5c2d7220 */ /* 0x000fe20000400000 */
[----:B------:R-:W-:Y:S01]  /*63e0*/  ISETP.GT.AND P6, PT, R44, RZ, P1 ;  /* 0x000000ff2c00720c */ /* 0x000fe20000fc4270 */
[----:B------:R1:W-:Y:S01]  /*63f0*/  @P2 STG.E desc[UR18][R26.64+0x20], R35 ;  /* 0x000020231a002986 */ /* 0x0003e2000c101912 */
[----:B------:R-:W-:Y:S01]  /*6400*/  ISETP.GT.AND P2, PT, R5, 0x9, PT ;  /* 0x000000090500780c */ /* 0x000fe20003f44270 */
[----:B------:R-:W-:Y:S01]  /*6410*/  IMAD.X R31, R25, 0x1, R27, P5 ;  /* 0x00000001191f7824 */ /* 0x000fe200028e061b */
[----:B------:R-:W-:-:S02]  /*6420*/  IADD3 R32, P5, R24, R28, RZ ;  /* 0x0000001c18207210 */ /* 0x000fc40007fbe0ff */
[----:B------:R-:W-:Y:S01]  /*6430*/  ISETP.GT.AND P1, PT, R44, 0x8, P1 ;  /* 0x000000082c00780c */ /* 0x000fe20000f24270 */
[-C--:B0-----:R-:W-:Y:S01]  /*6440*/  FMUL R23, R198, R13.reuse ;  /* 0x0000000dc6177220 */ /* 0x081fe20000400000 */
[----:B------:R0:W-:Y:S01]  /*6450*/  @P3 STG.E desc[UR18][R28.64+0x20], R37 ;  /* 0x000020251c003986 */ /* 0x0001e2000c101912 */
[C---:B------:R-:W-:Y:S01]  /*6460*/  ISETP.GT.AND P3, PT, R44.reuse, RZ, P2 ;  /* 0x000000ff2c00720c */ /* 0x040fe20001764270 */
[----:B------:R-:W-:Y:S01]  /*6470*/  IMAD.X R33, R25, 0x1, R29, P5 ;  /* 0x0000000119217824 */ /* 0x000fe200028e061d */
[----:B------:R-:W-:Y:S02]  /*6480*/  ISETP.GT.AND P2, PT, R44, 0x8, P2 ;  /* 0x000000082c00780c */ /* 0x000fe40001744270 */
[----:B------:R2:W-:Y:S01]  /*6490*/  @P6 STG.E desc[UR18][R30.64], R23 ;  /* 0x000000171e006986 */ /* 0x0005e2000c101912 */
[----:B------:R-:W-:Y:S01]  /*64a0*/  IADD3 R6, P6, R24, 0x20, RZ ;  /* 0x0000002018067810 */ /* 0x000fe20007fde0ff */
[----:B-1----:R-:W-:-:S03]  /*64b0*/  FMUL R35, R196, R13 ;  /* 0x0000000dc4237220 */ /* 0x002fc60000400000 */
[----:B------:R-:W-:Y:S01]  /*64c0*/  IADD3 R26, P5, R6, R26, RZ ;  /* 0x0000001a061a7210 */ /* 0x000fe20007fbe0ff */
[----:B------:R-:W-:Y:S01]  /*64d0*/  IMAD.X R4, RZ, RZ, R25, P6 ;  /* 0x000000ffff047224 */ /* 0x000fe200030e0619 */
[----:B------:R-:W-:Y:S02]  /*64e0*/  IADD3 R34, P6, R24, R30, RZ ;  /* 0x0000001e18227210 */ /* 0x000fe40007fde0ff */
[----:B------:R1:W-:Y:S01]  /*64f0*/  @P3 STG.E desc[UR18][R32.64], R35 ;  /* 0x0000002320003986 */ /* 0x0003e2000c101912 */
[----:B------:R-:W-:Y:S01]  /*6500*/  IMAD.X R27, R4, 0x1, R27, P5 ;  /* 0x00000001041b7824 */ /* 0x000fe200028e061b */
[----:B0-----:R-:W-:Y:S01]  /*6510*/  IADD3 R28, P5, R6, R28, RZ ;  /* 0x0000001c061c7210 */ /* 0x001fe20007fbe0ff */
[----:B--2---:R-:W-:Y:S01]  /*6520*/  FMUL R23, R194, R13 ;  /* 0x0000000dc2177220 */ /* 0x004fe20000400000 */
[----:B------:R-:W-:-:S03]  /*6530*/  ISETP.GT.AND P3, PT, R5, 0x10, PT ;  /* 0x000000100500780c */ /* 0x000fc60003f64270 */
[----:B------:R-:W-:Y:S01]  /*6540*/  IMAD.X R29, R4, 0x1, R29, P5 ;  /* 0x00000001041d7824 */ /* 0x000fe200028e061d */
[C---:B------:R-:W-:Y:S01]  /*6550*/  ISETP.GT.AND P5, PT, R44.reuse, RZ, P3 ;  /* 0x000000ff2c00720c */ /* 0x040fe20001fa4270 */
[----:B------:R0:W-:Y:S01]  /*6560*/  @P1 STG.E desc[UR18][R26.64], R23 ;  /* 0x000000171a001986 */ /* 0x0001e2000c101912 */
[----:B------:R-:W-:Y:S01]  /*6570*/  ISETP.GT.AND P1, PT, R5, 0x11, PT ;  /* 0x000000110500780c */ /* 0x000fe20003f24270 */
[----:B-1----:R-:W-:Y:S02]  /*6580*/  IMAD.X R35, R25, 0x1, R31, P6 ;  /* 0x0000000119237824 */ /* 0x002fe400030e061f */
[----:B------:R1:W-:Y:S01]  /*6590*/  @P2 STG.E desc[UR18][R28.64], R39 ;  /* 0x000000271c002986 */ /* 0x0003e2000c101912 */
[----:B------:R-:W-:Y:S02]  /*65a0*/  ISETP.GT.AND P2, PT, R44, RZ, P1 ;  /* 0x000000ff2c00720c */ /* 0x000fe40000f44270 */
[----:B------:R-:W-:Y:S02]  /*65b0*/  IADD3 R36, P6, R24, R32, RZ ;  /* 0x0000002018247210 */ /* 0x000fe40007fde0ff */
[----:B------:R-:W-:-:S02]  /*65c0*/  ISETP.GT.AND P3, PT, R44, 0x8, P3 ;  /* 0x000000082c00780c */ /* 0x000fc40001f64270 */
[----:B------:R-:W-:Y:S01]  /*65d0*/  ISETP.GT.AND P1, PT, R44, 0x8, P1 ;  /* 0x000000082c00780c */ /* 0x000fe20000f24270 */
[----:B------:R2:W-:Y:S01]  /*65e0*/  @P5 STG.E desc[UR18][R34.64], R41 ;  /* 0x0000002922005986 */ /* 0x0005e2000c101912 */
[----:B0-----:R-:W-:Y:S01]  /*65f0*/  IADD3 R26, P5, R6, R30, RZ ;  /* 0x0000001e061a7210 */ /* 0x001fe20007fbe0ff */
[----:B------:R-:W-:Y:S02]  /*6600*/  IMAD.X R37, R25, 0x1, R33, P6 ;  /* 0x0000000119257824 */ /* 0x000fe400030e0621 */
[-C--:B------:R-:W-:Y:S01]  /*6610*/  FMUL R23, R186, R13.reuse ;  /* 0x0000000dba177220 */ /* 0x080fe20000400000 */
[-C--:B-1----:R-:W-:Y:S01]  /*6620*/  FMUL R39, R184, R13.reuse ;  /* 0x0000000db8277220 */ /* 0x082fe20000400000 */
[----:B------:R-:W-:Y:S01]  /*6630*/  IADD3 R30, P6, R24, R34, RZ ;  /* 0x00000022181e7210 */ /* 0x000fe20007fde0ff */
[----:B------:R-:W-:Y:S01]  /*6640*/  IMAD.X R27, R4, 0x1, R31, P5 ;  /* 0x00000001041b7824 */ /* 0x000fe200028e061f */
[----:B------:R-:W-:Y:S01]  /*6650*/  IADD3 R28, P5, R6, R32, RZ ;  /* 0x00000020061c7210 */ /* 0x000fe20007fbe0ff */
[----:B------:R0:W-:Y:S01]  /*6660*/  @P2 STG.E desc[UR18][R36.64], R43 ;  /* 0x0000002b24002986 */ /* 0x0001e2000c101912 */
[----:B------:R-:W-:Y:S01]  /*6670*/  ISETP.GT.AND P2, PT, R5, 0x18, PT ;  /* 0x000000180500780c */ /* 0x000fe20003f44270 */
[----:B------:R-:W-:Y:S01]  /*6680*/  IMAD.X R31, R25, 0x1, R35, P6 ;  /* 0x00000001191f7824 */ /* 0x000fe200030e0623 */
[----:B------:R-:W-:Y:S01]  /*6690*/  IADD3 R32, P6, R24, R36, RZ ;  /* 0x0000002418207210 */ /* 0x000fe20007fde0ff */
[----:B------:R-:W-:Y:S01]  /*66a0*/  IMAD.X R29, R4, 0x1, R33, P5 ;  /* 0x00000001041d7824 */ /* 0x000fe200028e0621 */
[----:B------:R-:W-:Y:S01]  /*66b0*/  ISETP.GT.AND P5, PT, R44, RZ, P2 ;  /* 0x000000ff2c00720c */ /* 0x000fe200017a4270 */
[----:B------:R1:W-:Y:S01]  /*66c0*/  @P3 STG.E desc[UR18][R26.64], R23 ;  /* 0x000000171a003986 */ /* 0x0003e2000c101912 */
[----:B------:R-:W-:Y:S01]  /*66d0*/  ISETP.GT.AND P3, PT, R5, 0x19, PT ;  /* 0x000000190500780c */ /* 0x000fe20003f64270 */
[-C--:B--2---:R-:W-:Y:S01]  /*66e0*/  FMUL R41, R182, R13.reuse ;  /* 0x0000000db6297220 */ /* 0x084fe20000400000 */
[C---:B------:R-:W-:Y:S01]  /*66f0*/  ISETP.GT.AND P2, PT, R44.reuse, 0x8, P2 ;  /* 0x000000082c00780c */ /* 0x040fe20001744270 */
[----:B------:R2:W-:Y:S01]  /*6700*/  @P1 STG.E desc[UR18][R28.64], R39 ;  /* 0x000000271c001986 */ /* 0x0005e2000c101912 */
[----:B------:R-:W-:Y:S01]  /*6710*/  ISETP.GT.AND P1, PT, R44, RZ, P3 ;  /* 0x000000ff2c00720c */ /* 0x000fe20001f24270 */
[----:B0-----:R-:W-:Y:S01]  /*6720*/  FMUL R43, R16, R13 ;  /* 0x0000000d102b7220 */ /* 0x001fe20000400000 */
[----:B------:R-:W-:Y:S01]  /*6730*/  IMAD.X R33, R25, 0x1, R37, P6 ;  /* 0x0000000119217824 */ /* 0x000fe200030e0625 */
[----:B------:R-:W-:-:S04]  /*6740*/  ISETP.GT.AND P3, PT, R44, 0x8, P3 ;  /* 0x000000082c00780c */ /* 0x000fc80001f64270 */
[----:B------:R0:W-:Y:S01]  /*6750*/  @P5 STG.E desc[UR18][R30.64], R41 ;  /* 0x000000291e005986 */ /* 0x0001e2000c101912 */
[----:B-1----:R-:W-:Y:S01]  /*6760*/  IADD3 R26, P5, R6, R34, RZ ;  /* 0x00000022061a7210 */ /* 0x002fe20007fbe0ff */
[-C--:B------:R-:W-:Y:S01]  /*6770*/  FMUL R23, R18, R13.reuse ;  /* 0x0000000d12177220 */ /* 0x080fe20000400000 */
[----:B------:R-:W-:Y:S01]  /*6780*/  IADD3 R34, P6, R24, R30, RZ ;  /* 0x0000001e18227210 */ /* 0x000fe20007fde0ff */
[-C--:B--2---:R-:W-:Y:S02]  /*6790*/  FMUL R39, R20, R13.reuse ;  /* 0x0000000d14277220 */ /* 0x084fe40000400000 */
        /* <DEDUP_REMOVED lines=8> */
[----:B------:R-:W-:Y:S01]  /*6820*/  @P2 STG.E desc[UR18][R26.64], R23 ;  /* 0x000000171a002986 */ /* 0x000fe2000c101912 */
[----:B------:R-:W-:Y:S01]  /*6830*/  ISETP.GT.AND P2, PT, R5, 0x21, PT ;  /* 0x000000210500780c */ /* 0x000fe20003f44270 */
[-C--:B0-----:R-:W-:Y:S01]  /*6840*/  FMUL R41, R22, R13.reuse ;  /* 0x0000000d16297220 */ /* 0x081fe20000400000 */
[C---:B------:R-:W-:Y:S01]  /*6850*/  ISETP.GT.AND P1, PT, R44.reuse, 0x8, P1 ;  /* 0x000000082c00780c */ /* 0x040fe20000f24270 */
[----:B------:R0:W-:Y:S01]  /*6860*/  @P3 STG.E desc[UR18][R28.64], R39 ;  /* 0x000000271c003986 */ /* 0x0001e2000c101912 */
[----:B------:R-:W-:Y:S01]  /*6870*/  ISETP.GT.AND P3, PT, R44, RZ, P2 ;  /* 0x000000ff2c00720c */ /* 0x000fe20001764270 */
[----:B-1----:R-:W-:Y:S01]  /*6880*/  FMUL R43, R88, R13 ;  /* 0x0000000d582b7220 */ /* 0x002fe20000400000 */
[----:B------:R-:W-:Y:S01]  /*6890*/  IMAD.X R37, R25, 0x1, R33, P6 ;  /* 0x0000000119257824 */ /* 0x000fe200030e0621 */
[----:B------:R-:W-:-:S04]  /*68a0*/  ISETP.GT.AND P2, PT, R44, 0x8, P2 ;  /* 0x000000082c00780c */ /* 0x000fc80001744270 */
[----:B------:R1:W-:Y:S01]  /*68b0*/  @P5 STG.E desc[UR18][R34.64], R41 ;  /* 0x0000002922005986 */ /* 0x0003e2000c101912 */
[----:B------:R-:W-:Y:S01]  /*68c0*/  IADD3 R22, P5, R6, R30, RZ ;  /* 0x0000001e06167210 */ /* 0x000fe20007fbe0ff */
[----:B0-----:R-:W-:Y:S01]  /*68d0*/  FMUL R39, R90, R13 ;  /* 0x0000000d5a277220 */ /* 0x001fe20000400000 */
[----:B------:R-:W-:-:S03]  /*68e0*/  IADD3 R28, P6, R24, R34, RZ ;  /* 0x00000022181c7210 */ /* 0x000fc60007fde0ff */
        /* <DEDUP_REMOVED lines=10> */
[-C--:B------:R-:W-:Y:S01]  /*6990*/  FMUL R33, R94, R13.reuse ;  /* 0x0000000d5e217220 */ /* 0x080fe20000400000 */
[-C--:B-1----:R-:W-:Y:S01]  /*69a0*/  FMUL R41, R96, R13.reuse ;  /* 0x0000000d60297220 */ /* 0x082fe20000400000 */
[----:B------:R1:W-:Y:S01]  /*69b0*/  @P2 STG.E desc[UR18][R26.64], R45 ;  /* 0x0000002d1a002986 */ /* 0x0003e2000c101912 */
[C---:B------:R-:W-:Y:S01]  /*69c0*/  ISETP.GT.AND P2, PT, R44.reuse, RZ, P1 ;  /* 0x000000ff2c00720c */ /* 0x040fe20000f44270 */
[----:B------:R-:W-:Y:S01]  /*69d0*/  IMAD.X R31, R25, 0x1, R37, P6 ;  /* 0x00000001191f7824 */ /* 0x000fe200030e0625 */
[----:B------:R-:W-:Y:S01]  /*69e0*/  ISETP.GT.AND P3, PT, R44, 0x8, P3 ;  /* 0x000000082c00780c */ /* 0x000fe20001f64270 */
[----:B0-----:R-:W-:Y:S01]  /*69f0*/  FMUL R43, R100, R13 ;  /* 0x0000000d642b7220 */ /* 0x001fe20000400000 */
[----:B------:R-:W-:-:S02]  /*6a00*/  ISETP.GT.AND P1, PT, R44, 0x8, P1 ;  /* 0x000000082c00780c */ /* 0x000fc40000f24270 */
[----:B------:R-:W-:Y:S01]  /*6a10*/  IADD3 R32, P6, R24, R28, RZ ;  /* 0x0000001c18207210 */ /* 0x000fe20007fde0ff */
[----:B------:R0:W-:Y:S01]  /*6a20*/  @P5 STG.E desc[UR18][R28.64], R33 ;  /* 0x000000211c005986 */ /* 0x0001e2000c101912 */
[----:B--2---:R-:W-:Y:S01]  /*6a30*/  IADD3 R22, P5, R6, R34, RZ ;  /* 0x0000002206167210 */ /* 0x004fe20007fbe0ff */
[----:B------:R-:W-:-:S04]  /*6a40*/  FMUL R39, R98, R13 ;  /* 0x0000000d62277220 */ /* 0x000fc80000400000 */
[----:B------:R-:W-:Y:S01]  /*6a50*/  IMAD.X R23, R4, 0x1, R35, P5 ;  /* 0x0000000104177824 */ /* 0x000fe200028e0623 */
[----:B-1----:R-:W-:Y:S01]  /*6a60*/  IADD3 R26, P5, R6, R36, RZ ;  /* 0x00000024061a7210 */ /* 0x002fe20007fbe0ff */
[----:B------:R1:W-:Y:S01]  /*6a70*/  @P2 STG.E desc[UR18][R30.64], R41 ;  /* 0x000000291e002986 */ /* 0x0003e2000c101912 */
[----:B------:R-:W-:-:S03]  /*6a80*/  ISETP.GT.AND P2, PT, R5, 0x30, PT ;  /* 0x000000300500780c */ /* 0x000fc60003f44270 */
[----:B------:R-:W-:Y:S01]  /*6a90*/  IMAD.X R27, R4, 0x1, R37, P5 ;  /* 0x00000001041b7824 */ /* 0x000fe200028e0625 */
[----:B------:R-:W-:Y:S01]  /*6aa0*/  ISETP.GT.AND P5, PT, R44, RZ, P2 ;  /* 0x000000ff2c00720c */ /* 0x000fe200017a4270 */
[----:B------:R2:W-:Y:S01]  /*6ab0*/  @P3 STG.E desc[UR18][R22.64], R39 ;  /* 0x0000002716003986 */ /* 0x0005e2000c101912 */
[----:B------:R-:W-:Y:S01]  /*6ac0*/  ISETP.GT.AND P3, PT, R5, 0x31, PT ;  /* 0x000000310500780c */ /* 0x000fe20003f64270 */
[----:B0-----:R-:W-:Y:S02]  /*6ad0*/  IMAD.X R33, R25, 0x1, R29, P6 ;  /* 0x0000000119217824 */ /* 0x001fe400030e061d */
[-C--:B------:R-:W-:Y:S01]  /*6ae0*/  FMUL R37, R102, R13.reuse ;  /* 0x0000000d66257220 */ /* 0x080fe20000400000 */
[----:B------:R0:W-:Y:S01]  /*6af0*/  @P1 STG.E desc[UR18][R26.64], R43 ;  /* 0x0000002b1a001986 */ /* 0x0001e2000c101912 */
[----:B------:R-:W-:Y:S01]  /*6b00*/  ISETP.GT.AND P1, PT, R44, RZ, P3 ;  /* 0x000000ff2c00720c */ /* 0x000fe20001f24270 */
[----:B-1----:R-:W-:Y:S01]  /*6b10*/  FMUL R41, R104, R13 ;  /* 0x0000000d68297220 */ /* 0x002fe20000400000 */
[----:B------:R-:W-:-:S02]  /*6b20*/  IADD3 R34, P6, R24, R30, RZ ;  /* 0x0000001e18227210 */ /* 0x000fc40007fde0ff */
[C---:B------:R-:W-:Y:S02]  /*6b30*/  ISETP.GT.AND P2, PT, R44.reuse, 0x8, P2 ;  /* 0x000000082c00780c */ /* 0x040fe40001744270 */
[----:B------:R-:W-:Y:S01]  /*6b40*/  ISETP.GT.AND P3, PT, R44, 0x8, P3 ;  /* 0x000000082c00780c */ /* 0x000fe20001f64270 */
[----:B------:R1:W-:Y:S01]  /*6b50*/  @P5 STG.E desc[UR18][R32.64], R37 ;  /* 0x0000002520005986 */ /* 0x0003e2000c101912 */
[----:B--2---:R-:W-:Y:S01]  /*6b60*/  IADD3 R22, P5, R6, R28, RZ ;  /* 0x0000001c06167210 */ /* 0x004fe20007fbe0ff */
[----:B------:R-:W-:Y:S02]  /*6b70*/  IMAD.X R35, R25, 0x1, R31, P6 ;  /* 0x0000000119237824 */ /* 0x000fe400030e061f */
[-C--:B------:R-:W-:Y:S01]  /*6b80*/  FMUL R39, R106, R13.reuse ;  /* 0x0000000d6a277220 */ /* 0x080fe20000400000 */
[-C--:B0-----:R-:W-:Y:S01]  /*6b90*/  FMUL R43, R108, R13.reuse ;  /* 0x0000000d6c2b7220 */ /* 0x081fe20000400000 */
        /* <DEDUP_REMOVED lines=11> */
[-C--:B-1----:R-:W-:Y:S01]  /*6c50*/  FMUL R37, R110, R13.reuse ;  /* 0x0000000d6e257220 */ /* 0x082fe20000400000 */
[C---:B------:R-:W-:Y:S01]  /*6c60*/  ISETP.GT.AND P1, PT, R44.reuse, 0x8, P1 ;  /* 0x000000082c00780c */ /* 0x040fe20000f24270 */
[----:B------:R1:W-:Y:S01]  /*6c70*/  @P3 STG.E desc[UR18][R26.64], R43 ;  /* 0x0000002b1a003986 */ /* 0x0003e2000c101912 */
[----:B------:R-:W-:Y:S01]  /*6c80*/  ISETP.GT.AND P3, PT, R44, RZ, P2 ;  /* 0x000000ff2c00720c */ /* 0x000fe20001764270 */
[----:B0-----:R-:W-:Y:S01]  /*6c90*/  FMUL R41, R112, R13 ;  /* 0x0000000d70297220 */ /* 0x001fe20000400000 */
[----:B------:R-:W-:Y:S01]  /*6ca0*/  IMAD.X R31, R25, 0x1, R35, P6 ;  /* 0x00000001191f7824 */ /* 0x000fe200030e0623 */
[----:B------:R-:W-:-:S04]  /*6cb0*/  ISETP.GT.AND P2, PT, R44, 0x8, P2 ;  /* 0x000000082c00780c */ /* 0x000fc80001744270 */
[----:B------:R0:W-:Y:S01]  /*6cc0*/  @P5 STG.E desc[UR18][R28.64], R37 ;  /* 0x000000251c005986 */ /* 0x0001e2000c101912 */
[----:B--2---:R-:W-:Y:S01]  /*6cd0*/  IADD3 R22, P5, R6, R32, RZ ;  /* 0x0000002006167210 */ /* 0x004fe20007fbe0ff */
[-C--:B------:R-:W-:Y:S01]  /*6ce0*/  FMUL R39, R114, R13.reuse ;  /* 0x0000000d72277220 */ /* 0x080fe20000400000 */
[----:B------:R-:W-:Y:S01]  /*6cf0*/  IADD3 R32, P6, R24, R28, RZ ;  /* 0x0000001c18207210 */ /* 0x000fe20007fde0ff */
[-C--:B-1----:R-:W-:Y:S02]  /*6d00*/  FMUL R43, R116, R13.reuse ;  /* 0x0000000d742b7220 */ /* 0x082fe40000400000 */
        /* <DEDUP_REMOVED lines=18> */
[----:B--2---:R-:W-:Y:S01]  /*6e30*/  IADD3 R22, P5, R6, R28, RZ ;  /* 0x0000001c06167210 */ /* 0x004fe20007fbe0ff */
[-C--:B------:R-:W-:Y:S01]  /*6e40*/  FMUL R39, R122, R13.reuse ;  /* 0x0000000d7a277220 */ /* 0x080fe20000400000 */
[----:B------:R-:W-:Y:S01]  /*6e50*/  IADD3 R28, P6, R24, R32, RZ ;  /* 0x00000020181c7210 */ /* 0x000fe20007fde0ff */
[-C--:B0-----:R-:W-:Y:S02]  /*6e60*/  FMUL R43, R124, R13.reuse ;  /* 0x0000000d7c2b7220 */ /* 0x081fe40000400000 */
        /* <DEDUP_REMOVED lines=125> */
[----:B------:R-:W-:-:S05]  /*7640*/  IMAD.X R35, R25, 0x1, R31, P6 ;  /* 0x0000000119237824 */ /* 0x000fca00030e061f */
[----:B------:R1:W-:Y:S01]  /*7650*/  @P5 STG.E desc[UR18][R32.64], R37 ;  /* 0x0000002520005986 */ /* 0x0003e2000c101912 */
[----:B------:R-:W-:Y:S01]  /*7660*/  ISETP.GT.AND P5, PT, R44, 0x8, P1 ;  /* 0x000000082c00780c */ /* 0x000fe20000fa4270 */
[-C--:B--2---:R-:W-:Y:S01]  /*7670*/  FMUL R39, R170, R13.reuse ;  /* 0x0000000daa277220 */ /* 0x084fe20000400000 */
[----:B------:R-:W-:Y:S01]  /*7680*/  IADD3 R22, P1, R6, R28, RZ ;  /* 0x0000001c06167210 */ /* 0x000fe20007f3e0ff */
[----:B0-----:R-:W-:Y:S01]  /*7690*/  FMUL R43, R172, R13 ;  /* 0x0000000dac2b7220 */ /* 0x001fe20000400000 */
[----:B------:R-:W-:Y:S01]  /*76a0*/  IADD3 R28, P6, R24, R32, RZ ;  /* 0x00000020181c7210 */ /* 0x000fe20007fde0ff */
[----:B------:R-:W-:Y:S01]  /*76b0*/  @P2 STG.E desc[UR18][R34.64], R41 ;  /* 0x0000002922002986 */ /* 0x000fe2000c101912 */
[----:B------:R-:W-:Y:S01]  /*76c0*/  IADD3 R26, P2, R6, R30, RZ ;  /* 0x0000001e061a7210 */ /* 0x000fe20007f5e0ff */
[----:B------:R-:W-:Y:S01]  /*76d0*/  IMAD.X R23, R4, 0x1, R29, P1 ;  /* 0x0000000104177824 */ /* 0x000fe200008e061d */
[----:B------:R-:W-:Y:S01]  /*76e0*/  ISETP.GT.AND P1, PT, R5, 0x78, PT ;  /* 0x000000780500780c */ /* 0x000fe20003f24270 */
[----:B------:R-:W-:Y:S01]  /*76f0*/  IMAD.X R29, R25, 0x1, R33, P6 ;  /* 0x00000001191d7824 */ /* 0x000fe200030e0621 */
[----:B------:R-:W-:Y:S01]  /*7700*/  IADD3 R24, P6, R24, R34, RZ ;  /* 0x0000002218187210 */ /* 0x000fe20007fde0ff */
[----:B------:R-:W-:Y:S01]  /*7710*/  IMAD.X R27, R4, 0x1, R31, P2 ;  /* 0x00000001041b7824 */ /* 0x000fe200010e061f */
[----:B------:R0:W-:Y:S01]  /*7720*/  @P3 STG.E desc[UR18][R22.64], R39 ;  /* 0x0000002716003986 */ /* 0x0001e2000c101912 */
[----:B------:R-:W-:-:S02]  /*7730*/  IADD3 R30, P3, R6, R32, RZ ;  /* 0x00000020061e7210 */ /* 0x000fc40007f7e0ff */
[----:B------:R-:W-:Y:S01]  /*7740*/  ISETP.GT.AND P2, PT, R5, 0x79, PT ;  /* 0x000000790500780c */ /* 0x000fe20003f44270 */
[----:B------:R2:W-:Y:S01]  /*7750*/  @P5 STG.E desc[UR18][R26.64], R43 ;  /* 0x0000002b1a005986 */ /* 0x0005e2000c101912 */
[----:B------:R-:W-:Y:S01]  /*7760*/  ISETP.GT.AND P5, PT, R44, RZ, P1 ;  /* 0x000000ff2c00720c */ /* 0x000fe20000fa4270 */
[----:B------:R-:W-:Y:S01]  /*7770*/  IMAD.X R31, R4, 0x1, R33, P3 ;  /* 0x00000001041f7824 */ /* 0x000fe200018e0621 */
[C---:B------:R-:W-:Y:S01]  /*7780*/  ISETP.GT.AND P3, PT, R44.reuse, RZ, P2 ;  /* 0x000000ff2c00720c */ /* 0x040fe20001764270 */
[----:B------:R-:W-:Y:S01]  /*7790*/  IMAD.X R25, R25, 0x1, R35, P6 ;  /* 0x0000000119197824 */ /* 0x000fe200030e0623 */
[----:B------:R-:W-:Y:S01]  /*77a0*/  ISETP.GT.AND P1, PT, R44, 0x8, P1 ;  /* 0x000000082c00780c */ /* 0x000fe20000f24270 */
[-C--:B------:R-:W-:Y:S01]  /*77b0*/  FMUL R5, R174, R13.reuse ;  /* 0x0000000dae057220 */ /* 0x080fe20000400000 */
[----:B------:R-:W-:Y:S01]  /*77c0*/  ISETP.GT.AND P2, PT, R44, 0x8, P2 ;  /* 0x000000082c00780c */ /* 0x000fe20001744270 */
[-C--:B-1----:R-:W-:Y:S01]  /*77d0*/  FMUL R33, R178, R13.reuse ;  /* 0x0000000db2217220 */ /* 0x082fe20000400000 */
[----:B0-----:R-:W-:Y:S01]  /*77e0*/  IADD3 R22, P6, R6, R34, RZ ;  /* 0x0000002206167210 */ /* 0x001fe20007fde0ff */
[----:B--2---:R-:W-:-:S04]  /*77f0*/  FMUL R27, R176, R13 ;  /* 0x0000000db01b7220 */ /* 0x004fc80000400000 */
[----:B------:R-:W-:Y:S02]  /*7800*/  IMAD.X R23, R4, 0x1, R35, P6 ;  /* 0x0000000104177824 */ /* 0x000fe400030e0623 */
[----:B------:R-:W-:Y:S01]  /*7810*/  FMUL R35, R180, R13 ;  /* 0x0000000db4237220 */ /* 0x000fe20000400000 */
[----:B------:R0:W-:Y:S04]  /*7820*/  @P5 STG.E desc[UR18][R28.64], R5 ;  /* 0x000000051c005986 */ /* 0x0001e8000c101912 */
[----:B------:R0:W-:Y:S04]  /*7830*/  @P3 STG.E desc[UR18][R24.64], R27 ;  /* 0x0000001b18003986 */ /* 0x0001e8000c101912 */
[----:B------:R0:W-:Y:S04]  /*7840*/  @P1 STG.E desc[UR18][R30.64], R33 ;  /* 0x000000211e001986 */ /* 0x0001e8000c101912 */
[----:B------:R0:W-:Y:S02]  /*7850*/  @P2 STG.E desc[UR18][R22.64], R35 ;  /* 0x0000002316002986 */ /* 0x0001e4000c101912 */
.L_x_156:
[----:B------:R-:W-:Y:S05]  /*7860*/  BSYNC B0 ;  /* 0x0000000000007941 */ /* 0x000fea0003800000 */
.L_x_32:
[C---:B------:R-:W-:Y:S01]  /*7870*/  LEA R2, P1, R8.reuse, R2, 0x1 ;  /* 0x0000000208027211 */ /* 0x040fe200078208ff */
[----:B------:R-:W-:Y:S01]  /*7880*/  ULDC.64 UR6, c[0x0][0x750] ;  /* 0x0001d40000067ab9 */ /* 0x000fe20000000a00 */
[----:B---3--:R-:W-:Y:S01]  /*7890*/  IMAD.U32 R4, RZ, RZ, UR15 ;  /* 0x0000000fff047e24 */ /* 0x008fe2000f8e00ff */
[----:B------:R-:W-:Y:S01]  /*78a0*/  PRMT R16, RZ, 0x7610, R16 ;  /* 0x00007610ff107816 */ /* 0x000fe20000000010 */
[----:B------:R-:W-:Y:S01]  /*78b0*/  IMAD.MOV.U32 R6, RZ, RZ, -0x1 ;  /* 0xffffffffff067424 */ /* 0x000fe200078e00ff */
[----:B------:R-:W-:Y:S01]  /*78c0*/  LEA.HI.X R3, R8, R3, R0, 0x1, P1 ;  /* 0x0000000308037211 */ /* 0x000fe200008f0c00 */
[----:B------:R3:W-:Y:S01]  /*78d0*/  SYNCS.ARRIVE.TRANS64.A1T0 RZ, [R4+UR20], RZ ;  /* 0x000000ff04ff79a7 */ /* 0x0007e20008100014 */
[----:B------:R-:W-:Y:S01]  /*78e0*/  ISETP.GE.U32.AND P1, PT, R2, UR6, PT ;  /* 0x0000000602007c0c */ /* 0x000fe2000bf26070 */
[----:B0-----:R-:W-:-:S03]  /*78f0*/  IMAD.MOV.U32 R5, RZ, RZ, -0x1 ;  /* 0xffffffffff057424 */ /* 0x001fc600078e00ff */
[----:B------:R-:W-:Y:S01]  /*7900*/  ISETP.GE.U32.AND.EX P1, PT, R3, UR7, PT, P1 ;  /* 0x0000000703007c0c */ /* 0x000fe2000bf26110 */
[----:B---3--:R-:W-:-:S12]  /*7910*/  IMAD.MOV.U32 R4, RZ, RZ, -0x1 ;  /* 0xffffffffff047424 */ /* 0x008fd800078e00ff */
[----:B------:R-:W-:Y:S05]  /*7920*/  @P1 BRA `(.L_x_157) ;  /* 0x0000000400601947 */ /* 0x000fea0003800000 */
[----:B------:R-:W0:Y:S01]  /*7930*/  S2R R16, SR_CTAID.X ;  /* 0x0000000000107919 */ /* 0x000e220000002500 */
[----:B----4-:R-:W3:Y:S01]  /*7940*/  LDC.64 R26, c[0x0][0x728] ;  /* 0x0001ca00ff1a7b82 */ /* 0x010ee20000000a00 */
[----:B------:R-:W-:Y:S01]  /*7950*/  ULDC UR6, c[0x0][0x150] ;  /* 0x0000540000067ab9 */ /* 0x000fe20000000800 */
[----:B------:R-:W-:Y:S01]  /*7960*/  IMAD.MOV.U32 R24, RZ, RZ, R2 ;  /* 0x000000ffff187224 */ /* 0x000fe200078e0002 */
[----:B------:R-:W4:Y:S01]  /*7970*/  S2R R32, SR_CTAID.Y ;  /* 0x0000000000207919 */ /* 0x000f220000002600 */
[----:B------:R-:W-:-:S04]  /*7980*/  IMAD.MOV.U32 R25, RZ, RZ, R3 ;  /* 0x000000ffff197224 */ /* 0x000fc800078e0003 */
[----:B------:R-:W2:Y:S08]  /*7990*/  LDC R33, c[0x0][0x144] ;  /* 0x00005100ff217b82 */ /* 0x000eb00000000800 */
[----:B------:R-:W2:Y:S08]  /*79a0*/  LDC R6, c[0x0][0x730] ;  /* 0x0001cc00ff067b82 */ /* 0x000eb00000000800 */
[----:B-1----:R-:W1:Y:S01]  /*79b0*/  LDC.64 R30, c[0x0][0x720] ;  /* 0x0001c800ff1e7b82 */ /* 0x002e620000000a00 */
[----:B---3--:R-:W-:-:S04]  /*79c0*/  ISETP.NE.U32.AND P1, PT, R26, RZ, PT ;  /* 0x000000ff1a00720c */ /* 0x008fc80003f25070 */
[----:B------:R-:W-:Y:S02]  /*79d0*/  ISETP.NE.AND.EX P1, PT, R27, RZ, PT, P1 ;  /* 0x000000ff1b00720c */ /* 0x000fe40003f25310 */
[----:B0-----:R-:W-:-:S05]  /*79e0*/  I2FP.F32.U32 R4, R16 ;  /* 0x0000001000047245 */ /* 0x001fca0000201000 */
[----:B------:R-:W-:-:S04]  /*79f0*/  FMUL R4, R4, UR6 ;  /* 0x0000000604047c20 */ /* 0x000fc80008400000 */
[----:B------:R0:W3:Y:S02]  /*7a00*/  F2I.U32.TRUNC.NTZ R28, R4 ;  /* 0x00000004001c7305 */ /* 0x0000e4000020f000 */
[----:B--2-4-:R-:W-:Y:S05]  /*7a10*/  @!P1 BRA `(.L_x_158) ;  /* 0x0000000000289947 */ /* 0x014fea0003800000 */
[----:B------:R-:W2:Y:S02]  /*7a20*/  LDC R5, c[0x0][0x734] ;  /* 0x0001cd00ff057b82 */ /* 0x000ea40000000800 */
[----:B--2---:R-:W-:-:S05]  /*7a30*/  IADD3 R25, P1, R2, R5, RZ ;  /* 0x0000000502197210 */ /* 0x004fca0007f3e0ff */
[----:B------:R-:W-:-:S04]  /*7a40*/  IMAD.X R29, RZ, RZ, R3, P1 ;  /* 0x000000ffff1d7224 */ /* 0x000fc800008e0603 */
[----:B0-----:R-:W-:-:S04]  /*7a50*/  IMAD.WIDE.U32 R4, R29, R26, RZ ;  /* 0x0000001a1d047225 */ /* 0x001fc800078e00ff */
[----:B------:R-:W-:-:S04]  /*7a60*/  IMAD.WIDE.U32 R22, P1, R25, R27, R4 ;  /* 0x0000001b19167225 */ /* 0x000fc80007820004 */
[----:B------:R-:W-:-:S04]  /*7a70*/  IMAD.WIDE.U32 R4, R25, R26, RZ ;  /* 0x0000001a19047225 */ /* 0x000fc800078e00ff */
[----:B------:R-:W-:Y:S01]  /*7a80*/  IMAD.X R25, RZ, RZ, RZ, P1 ;  /* 0x000000ffff197224 */ /* 0x000fe200008e06ff */
[----:B------:R-:W-:Y:S01]  /*7a90*/  IADD3 RZ, P1, R5, R22, RZ ;  /* 0x0000001605ff7210 */ /* 0x000fe20007f3e0ff */
[----:B------:R-:W-:-:S04]  /*7aa0*/  IMAD.MOV.U32 R24, RZ, RZ, R23 ;  /* 0x000000ffff187224 */ /* 0x000fc800078e0017 */
[----:B------:R-:W-:-:S08]  /*7ab0*/  IMAD.WIDE.U32.X R24, R29, R27, R24, P1 ;  /* 0x0000001b1d187225 */ /* 0x000fd000008e0418 */
.L_x_158:
[----:B------:R-:W2:Y:S01]  /*7ac0*/  LDC.64 R36, c[0x0][0x740] ;  /* 0x0001d000ff247b82 */ /* 0x000ea20000000a00 */
[-CC-:B------:R-:W-:Y:S01]  /*7ad0*/  SHF.R.U64 R18, R24, R6.reuse, R25.reuse ;  /* 0x0000000618127219 */ /* 0x180fe20000001219 */
[----:B---3--:R-:W-:Y:S01]  /*7ae0*/  IMAD.MOV R28, RZ, RZ, -R28 ;  /* 0x000000ffff1c7224 */ /* 0x008fe200078e0a1c */
[----:B0-----:R-:W-:Y:S01]  /*7af0*/  SHF.R.U32.HI R4, RZ, R6, R25 ;  /* 0x00000006ff047219 */ /* 0x001fe20000011619 */
[----:B------:R-:W-:Y:S01]  /*7b00*/  ULDC UR6, c[0x0][0x154] ;  /* 0x0000550000067ab9 */ /* 0x000fe20000000800 */
[----:B------:R-:W-:Y:S01]  /*7b10*/  IADD3 R23, P1, RZ, -R18, RZ ;  /* 0x80000012ff177210 */ /* 0x000fe20007f3e0ff */
[----:B------:R-:W-:Y:S02]  /*7b20*/  IMAD R33, R33, R28, R16 ;  /* 0x0000001c21217224 */ /* 0x000fe400078e0210 */
[----:B------:R-:W0:Y:S01]  /*7b30*/  LDC R20, c[0x0][0x718] ;  /* 0x0001c600ff147b82 */ /* 0x000e220000000800 */
[----:B------:R-:W-:Y:S02]  /*7b40*/  IMAD.MOV.U32 R25, RZ, RZ, 0x1 ;  /* 0x00000001ff197424 */ /* 0x000fe400078e00ff */
[----:B------:R-:W-:-:S04]  /*7b50*/  IMAD.X R5, RZ, RZ, ~R4, P1 ;  /* 0x000000ffff057224 */ /* 0x000fc800008e0e04 */
[-C--:B-1----:R-:W-:Y:S01]  /*7b60*/  IMAD R6, R5, R30.reuse, RZ ;  /* 0x0000001e05067224 */ /* 0x082fe200078e02ff */
[----:B------:R-:W1:Y:S01]  /*7b70*/  LDC R24, c[0x0][0x708] ;  /* 0x0001c200ff187b82 */ /* 0x000e620000000800 */
[----:B------:R-:W-:-:S04]  /*7b80*/  IMAD.WIDE.U32 R4, R23, R30, R2 ;  /* 0x0000001e17047225 */ /* 0x000fc800078e0002 */
[----:B------:R-:W-:Y:S01]  /*7b90*/  IMAD R23, R23, R31, R6 ;  /* 0x0000001f17177224 */ /* 0x000fe200078e0206 */
[----:B------:R-:W-:Y:S02]  /*7ba0*/  I2FP.F32.U32 R6, R32 ;  /* 0x0000002000067245 */ /* 0x000fe40000201000 */
[----:B------:R-:W3:Y:S01]  /*7bb0*/  LDC R34, c[0x0][0x758] ;  /* 0x0001d600ff227b82 */ /* 0x000ee20000000800 */
[----:B------:R-:W-:Y:S01]  /*7bc0*/  IMAD.IADD R5, R5, 0x1, R23 ;  /* 0x0000000105057824 */ /* 0x000fe200078e0217 */
[----:B--2---:R-:W-:Y:S01]  /*7bd0*/  ISETP.NE.U32.AND P1, PT, R36, RZ, PT ;  /* 0x000000ff2400720c */ /* 0x004fe20003f25070 */
[----:B------:R-:W-:Y:S01]  /*7be0*/  FMUL R22, R6, UR6 ;  /* 0x0000000606167c20 */ /* 0x000fe20008400000 */
[----:B------:R-:W-:Y:S02]  /*7bf0*/  IMAD.MOV.U32 R23, RZ, RZ, -0x1 ;  /* 0xffffffffff177424 */ /* 0x000fe400078e00ff */
[----:B------:R-:W-:Y:S01]  /*7c00*/  ISETP.NE.AND.EX P1, PT, R37, RZ, PT, P1 ;  /* 0x000000ff2500720c */ /* 0x000fe20003f25310 */
[----:B------:R2:W4:Y:S01]  /*7c10*/  F2I.U32.TRUNC.NTZ R26, R22 ;  /* 0x00000016001a7305 */ /* 0x000522000020f000 */
[----:B------:R-:W2:Y:S01]  /*7c20*/  LDC R29, c[0x0][0x148] ;  /* 0x00005200ff1d7b82 */ /* 0x000ea20000000800 */
[----:B0-----:R-:W-:-:S02]  /*7c30*/  SHF.R.U64 R16, R4, R20, R5 ;  /* 0x0000001404107219 */ /* 0x001fc40000001205 */
[----:B------:R-:W-:-:S05]  /*7c40*/  SHF.R.U32.HI R5, RZ, R20, R5 ;  /* 0x00000014ff057219 */ /* 0x000fca0000011605 */
[----:B------:R-:W0:Y:S01]  /*7c50*/  LDC R28, c[0x0][0x700] ;  /* 0x0001c000ff1c7b82 */ /* 0x000e220000000800 */
[-CC-:B-1----:R-:W-:Y:S02]  /*7c60*/  SHF.R.U64 R6, R16, R24.reuse, R5.reuse ;  /* 0x0000001810067219 */ /* 0x182fe40000001205 */
[----:B------:R-:W-:-:S05]  /*7c70*/  SHF.R.U32.HI R5, RZ, R24, R5 ;  /* 0x00000018ff057219 */ /* 0x000fca0000011605 */
[----:B------:R-:W1:Y:S01]  /*7c80*/  LDC R30, c[0x0][0x748] ;  /* 0x0001d200ff1e7b82 */ /* 0x000e620000000800 */
[-CC-:B---3--:R-:W-:Y:S02]  /*7c90*/  SHF.R.U64 R20, R6, R34.reuse, R5.reuse ;  /* 0x0000002206147219 */ /* 0x188fe40000001205 */
[-C--:B------:R-:W-:Y:S02]  /*7ca0*/  SHF.L.U32 R23, R23, R34.reuse, RZ ;  /* 0x0000002217177219 */ /* 0x080fe400000006ff */
[-C--:B------:R-:W-:Y:S01]  /*7cb0*/  SHF.R.U32.HI R5, RZ, R34.reuse, R5 ;  /* 0x00000022ff057219 */ /* 0x080fe20000011605 */
[----:B------:R-:W-:Y:S01]  /*7cc0*/  IMAD.MOV.U32 R4, RZ, RZ, R20 ;  /* 0x000000ffff047224 */ /* 0x000fe200078e0014 */
[----:B------:R-:W-:Y:S01]  /*7cd0*/  SHF.L.U32 R34, R25, R34, RZ ;  /* 0x0000002219227219 */ /* 0x000fe200000006ff */
[----:B------:R-:W3:Y:S01]  /*7ce0*/  LDC R35, c[0x0][0x738] ;  /* 0x0001ce00ff237b82 */ /* 0x000ee20000000800 */
[----:B------:R-:W-:-:S07]  /*7cf0*/  LOP3.LUT R31, RZ, R23, RZ, 0x33, !PT ;  /* 0x00000017ff1f7212 */ /* 0x000fce00078e33ff */
[----:B------:R-:W0:Y:S01]  /*7d00*/  LDC R38, c[0x0][0x710] ;  /* 0x0001c400ff267b82 */ /* 0x000e220000000800 */
[----:B----4-:R-:W-:Y:S05]  /*7d10*/  @!P1 BRA `(.L_x_159) ;  /* 0x0000000000289947 */ /* 0x010fea0003800000 */
[----:B------:R-:W4:Y:S02]  /*7d20*/  LDC R25, c[0x0][0x74c] ;  /* 0x0001d300ff197b82 */ /* 0x000f240000000800 */
[----:B----4-:R-:W-:-:S05]  /*7d30*/  IADD3 R25, P1, R20, R25, RZ ;  /* 0x0000001914197210 */ /* 0x010fca0007f3e0ff */
[----:B------:R-:W-:-:S04]  /*7d40*/  IMAD.X R27, RZ, RZ, R5, P1 ;  /* 0x000000ffff1b7224 */ /* 0x000fc800008e0605 */
[----:B------:R-:W-:-:S04]  /*7d50*/  IMAD.WIDE.U32 R4, R27, R36, RZ ;  /* 0x000000241b047225 */ /* 0x000fc800078e00ff */
[----:B--2---:R-:W-:-:S04]  /*7d60*/  IMAD.WIDE.U32 R22, P1, R25, R37, R4 ;  /* 0x0000002519167225 */ /* 0x004fc80007820004 */
[----:B------:R-:W-:-:S04]  /*7d70*/  IMAD.WIDE.U32 R4, R25, R36, RZ ;  /* 0x0000002419047225 */ /* 0x000fc800078e00ff */
[----:B------:R-:W-:Y:S01]  /*7d80*/  IMAD.X R25, RZ, RZ, RZ, P1 ;  /* 0x000000ffff197224 */ /* 0x000fe200008e06ff */
[----:B------:R-:W-:Y:S01]  /*7d90*/  IADD3 RZ, P1, R5, R22, RZ ;  /* 0x0000001605ff7210 */ /* 0x000fe20007f3e0ff */
[----:B------:R-:W-:-:S04]  /*7da0*/  IMAD.MOV.U32 R24, RZ, RZ, R23 ;  /* 0x000000ffff187224 */ /* 0x000fc800078e0017 */
[----:B------:R-:W-:-:S08]  /*7db0*/  IMAD.WIDE.U32.X R4, R27, R37, R24, P1 ;  /* 0x000000251b047225 */ /* 0x000fd000008e0418 */
.L_x_159:
[----:B-1----:R-:W-:Y:S01]  /*7dc0*/  SHF.R.U64 R4, R4, R30, R5 ;  /* 0x0000001e04047219 */ /* 0x002fe20000001205 */
[----:B0-----:R-:W-:Y:S01]  /*7dd0*/  VIADD R25, R28, 0xffffffff ;  /* 0xffffffff1c197836 */ /* 0x001fe20000000000 */
[----:B------:R-:W-:Y:S01]  /*7de0*/  LOP3.LUT R23, R6, R31, RZ, 0xc0, !PT ;  /* 0x0000001f06177212 */ /* 0x000fe200078ec0ff */
[----:B------:R-:W-:Y:S02]  /*7df0*/  IMAD.MOV R26, RZ, RZ, -R26 ;  /* 0x000000ffff1a7224 */ /* 0x000fe400078e0a1a */
[----:B------:R-:W-:Y:S02]  /*7e00*/  IMAD.MOV R5, RZ, RZ, -R4 ;  /* 0x000000ffff057224 */ /* 0x000fe400078e0a04 */
[----:B------:R-:W-:Y:S01]  /*7e10*/  IMAD R6, R34, R4, R23 ;  /* 0x0000000422067224 */ /* 0x000fe200078e0217 */
[----:B------:R-:W-:Y:S01]  /*7e20*/  LOP3.LUT R23, R16, R25, RZ, 0xc0, !PT ;  /* 0x0000001910177212 */ /* 0x000fe200078ec0ff */
[----:B--2---:R-:W-:Y:S02]  /*7e30*/  @P4 IMAD R33, R29, R26, R32 ;  /* 0x0000001a1d214224 */ /* 0x004fe400078e0220 */
[----:B---3--:R-:W-:-:S02]  /*7e40*/  IMAD R4, R5, R35, R20 ;  /* 0x0000002305047224 */ /* 0x008fc400078e0214 */
[----:B------:R-:W-:Y:S02]  /*7e50*/  IMAD R6, R6, R38, R33 ;  /* 0x0000002606067224 */ /* 0x000fe400078e0221 */
[----:B------:R-:W-:Y:S02]  /*7e60*/  IMAD R23, R4, R28, R23 ;  /* 0x0000001c04177224 */ /* 0x000fe400078e0217 */
[----:B------:R-:W-:Y:S02]  /*7e70*/  IMAD.MOV.U32 R16, RZ, RZ, 0x1 ;  /* 0x00000001ff107424 */ /* 0x000fe400078e00ff */
[----:B------:R-:W-:Y:S01]  /*7e80*/  IMAD.MOV.U32 R4, RZ, RZ, R18 ;  /* 0x000000ffff047224 */ /* 0x000fe200078e0012 */
[----:B------:R-:W-:Y:S02]  /*7e90*/  SEL R5, R23, R6, !P4 ;  /* 0x0000000617057207 */ /* 0x000fe40006000000 */
[----:B------:R-:W-:-:S07]  /*7ea0*/  SEL R6, R6, R23, !P4 ;  /* 0x0000001706067207 */ /* 0x000fce0006000000 */
.L_x_157:
[----:B------:R-:W-:Y:S02]  /*7eb0*/  LOP3.LUT P1, RZ, R16, 0xff, RZ, 0xc0, !PT ;  /* 0x000000ff10ff7812 */ /* 0x000fe4000782c0ff */
[----:B------:R-:W-:-:S11]  /*7ec0*/  LOP3.LUT R89, R89, 0x1, RZ, 0x3c, !PT ;  /* 0x0000000159597812 */ /* 0x000fd600078e3cff */
[----:B------:R-:W-:Y:S05]  /*7ed0*/  @P1 BRA `(.L_x_160) ;  /* 0xffffff9800801947 */ /* 0x000fea000383ffff */
[----:B------:R-:W-:Y:S05]  /*7ee0*/  EXIT ;  /* 0x000000000000794d */ /* 0x000fea0003800000 */
.L_x_18:
[----:B------:R-:W-:-:S08]  /*7ef0*/  ISETP.NE.AND P0, PT, R15, RZ, PT ;  /* 0x000000ff0f00720c */ /* 0x000fd00003f05270 */
[----:B--23-5:R-:W0:-:S00]  /*7f00*/  USETMAXREG.DEALLOC.CTAPOOL 0x28 ;  /* 0x00000028000079c8 */ /* 0x02ce0000080e0500 */
[----:B------:R-:W-:Y:S05]  /*7f10*/  @P0 EXIT ;  /* 0x000000000000094d */ /* 0x000fea0003800000 */
[----:B0-----:R-:W-:Y:S01]  /*7f20*/  LOP3.LUT P0, RZ, R18, 0xff, RZ, 0xc0, !PT ;  /* 0x000000ff12ff7812 */ /* 0x001fe2000780c0ff */
[----:B------:R-:W-:Y:S02]  /*7f30*/  IMAD.MOV.U32 R12, RZ, RZ, 0x1 ;  /* 0x00000001ff0c7424 */ /* 0x000fe400078e00ff */
[----:B------:R-:W-:-:S10]  /*7f40*/  IMAD.MOV.U32 R13, RZ, RZ, RZ ;  /* 0x000000ffff0d7224 */ /* 0x000fd400078e00ff */
[----:B------:R-:W-:Y:S05]  /*7f50*/  @!P0 BRA `(.L_x_161) ;  /* 0x0000000c00708947 */ /* 0x000fea0003800000 */
[----:B------:R-:W0:Y:S01]  /*7f60*/  S2R R17, SR_CgaCtaId ;  /* 0x0000000000117919 */ /* 0x000e220000008800 */
[----:B------:R-:W-:Y:S01]  /*7f70*/  LOP3.LUT P0, RZ, R10, 0x1f, RZ, 0xc0, !PT ;  /* 0x0000001f0aff7812 */ /* 0x000fe2000780c0ff */
[----:B------:R-:W-:Y:S01]  /*7f80*/  ULDC UR5, c[0x0][0x758] ;  /* 0x0001d60000057ab9 */ /* 0x000fe20000000800 */
[----:B------:R-:W-:Y:S01]  /*7f90*/  UMOV UR6, 0xffffffff ;  /* 0xffffffff00067882 */ /* 0x000fe20000000000 */
[----:B------:R-:W-:Y:S01]  /*7fa0*/  BSSY B0, `(.L_x_161) ;  /* 0x00000d7000007945 */ /* 0x000fe20003800000 */
[----:B------:R-:W-:Y:S01]  /*7fb0*/  USHF.L.U32 UR6, UR6, UR5, URZ ;  /* 0x0000000506067299 */ /* 0x000fe2000800063f */
[C---:B------:R-:W-:Y:S01]  /*7fc0*/  ISETP.NE.AND P2, PT, R11.reuse, RZ, PT ;  /* 0x000000ff0b00720c */ /* 0x040fe20003f45270 */
[----:B------:R-:W-:Y:S01]  /*7fd0*/  IMAD.MOV.U32 R15, RZ, RZ, 0x1 ;  /* 0x00000001ff0f7424 */ /* 0x000fe200078e00ff */
[----:B------:R-:W-:Y:S01]  /*7fe0*/  ISETP.NE.OR P0, PT, R11, RZ, !P0 ;  /* 0x000000ff0b00720c */ /* 0x000fe20004705670 */
[----:B------:R-:W-:Y:S01]  /*7ff0*/  IMAD.MOV.U32 R13, RZ, RZ, RZ ;  /* 0x000000ffff0d7224 */ /* 0x000fe200078e00ff */
[----:B------:R-:W-:Y:S01]  /*8000*/  LOP3.LUT R14, R7, 0x2, RZ, 0xfc, !PT ;  /* 0x00000002070e7812 */ /* 0x000fe200078efcff */
[----:B------:R-:W-:Y:S01]  /*8010*/  ULDC UR4, c[0x0][0x700] ;  /* 0x0001c00000047ab9 */ /* 0x000fe20000000800 */
[----:B------:R-:W-:Y:S01]  /*8020*/  UMOV UR7, 0x1 ;  /* 0x0000000100077882 */ /* 0x000fe20000000000 */
[----:B------:R-:W-:-:S02]  /*8030*/  UIADD3 UR21, UR14, 0x1, URZ ;  /* 0x000000010e157890 */ /* 0x000fc4000fffe03f */
[----:B------:R-:W-:Y:S02]  /*8040*/  UIADD3 UR4, UR4, -0x1, URZ ;  /* 0xffffffff04047890 */ /* 0x000fe4000fffe03f */
[----:B------:R-:W-:Y:S02]  /*8050*/  USHF.L.U32 UR5, UR7, UR5, URZ ;  /* 0x0000000507057299 */ /* 0x000fe4000800063f */
[----:B------:R-:W-:Y:S01]  /*8060*/  ULOP3.LUT UR6, URZ, UR6, URZ, 0x33, !UPT ;  /* 0x000000063f067292 */ /* 0x000fe2000f8e333f */
[----:B------:R-:W-:Y:S01]  /*8070*/  ULDC.64 UR32, c[0x0][0x198] ;  /* 0x0000660000207ab9 */ /* 0x000fe20000000a00 */
[C---:B0-----:R-:W-:Y:S02]  /*8080*/  IMAD.SHL.U32 R12, R17.reuse, 0x20, RZ ;  /* 0x00000020110c7824 */ /* 0x041fe400078e00ff */
[C---:B------:R-:W-:Y:S02]  /*8090*/  IMAD.SHL.U32 R16, R17.reuse, 0x400, RZ ;  /* 0x0000040011107824 */ /* 0x040fe400078e00ff */
[----:B------:R-:W-:Y:S01]  /*80a0*/  IMAD.SHL.U32 R17, R17, 0x100, RZ ;  /* 0x0000010011117824 */ /* 0x000fe200078e00ff */
[----:B------:R-:W-:Y:S01]  /*80b0*/  R2UR UR10, R12 ;  /* 0x000000000c0a72ca */ /* 0x000fe200000e0000 */
[----:B------:R-:W-:Y:S01]  /*80c0*/  IMAD.MOV.U32 R12, RZ, RZ, 0x1 ;  /* 0x00000001ff0c7424 */ /* 0x000fe200078e00ff */
[----:B------:R-:W-:-:S02]  /*80d0*/  LOP3.LUT R16, R16, 0x400, RZ, 0xc0, !PT ;  /* 0x0000040010107812 */ /* 0x000fc400078ec0ff */
[----:B------:R-:W-:-:S09]  /*80e0*/  LOP3.LUT R17, R17, 0x100, RZ, 0xc0, !PT ;  /* 0x0000010011117812 */ /* 0x000fd200078ec0ff */
[----:B------:R-:W-:-:S12]  /*80f0*/  ULOP3.LUT UR10, UR10, 0x20, URZ, 0xc0, !UPT ;  /* 0x000000200a0a7892 */ /* 0x000fd8000f8ec03f */
.L_x_173:
[----:B------:R-:W-:-:S03]  /*8100*/  UMOV UR7, 0xffffffff ;  /* 0xffffffff00077882 */ /* 0x000fc60000000000 */
[----:B------:R-:W-:Y:S05]  /*8110*/  BRA.DIV UR7, `(.L_x_162) ;  /* 0x0000001a076c7947 */ /* 0x000fea000b800000 */
[----:B------:R-:W-:-:S13]  /*8120*/  ELECT P1, URZ, PT ;  /* 0x00000000003f782f */ /* 0x000fda0003820000 */
.L_x_203:
[----:B------:R-:W0:Y:S01]  /*8130*/  LDC R10, c[0x0][0x604] ;  /* 0x00018100ff0a7b82 */ /* 0x000e220000000800 */
[----:B------:R-:W-:Y:S01]  /*8140*/  BSSY B1, `(.L_x_163) ;  /* 0x0000046000017945 */ /* 0x000fe20003800000 */
[----:B0-----:R-:W-:-:S13]  /*8150*/  ISETP.LT.OR P1, PT, R10, 0x1, !P1 ;  /* 0x000000010a00780c */ /* 0x001fda0004f21670 */
[----:B------:R-:W-:Y:S05]  /*8160*/  @P1 BRA `(.L_x_164) ;  /* 0x00000004000c1947 */ /* 0x000fea0003800000 */
[----:B------:R-:W-:Y:S01]  /*8170*/  IMAD.SHL.U32 R19, R5, 0x80, RZ ;  /* 0x0000008005137824 */ /* 0x000fe200078e00ff */
[----:B------:R-:W-:Y:S02]  /*8180*/  LEA R26, R6, UR10, 0x6 ;  /* 0x0000000a061a7c11 */ /* 0x000fe4000f8e30ff */
[----:B------:R-:W-:Y:S01]  /*8190*/  CS2R R22, SRZ ;  /* 0x0000000000167805 */ /* 0x000fe2000001ff00 */
[----:B------:R-:W-:Y:S02]  /*81a0*/  IMAD.U32 R24, RZ, RZ, UR21 ;  /* 0x00000015ff187e24 */ /* 0x000fe4000f8e00ff */
[----:B------:R-:W-:Y:S02]  /*81b0*/  IMAD.MOV.U32 R5, RZ, RZ, R12 ;  /* 0x000000ffff057224 */ /* 0x000fe400078e000c */
[----:B------:R-:W-:Y:S02]  /*81c0*/  IMAD.MOV.U32 R10, RZ, RZ, R13 ;  /* 0x000000ffff0a7224 */ /* 0x000fe400078e000d */
[----:B------:R-:W-:-:S07]  /*81d0*/  IMAD.MOV.U32 R25, RZ, RZ, RZ ;  /* 0x000000ffff197224 */ /* 0x000fce00078e00ff */
.L_x_168:
[----:B------:R-:W0:Y:S01]  /*81e0*/  S2R R18, SR_CgaCtaId ;  /* 0x0000000000127919 */ /* 0x000e220000008800 */
[----:B------:R-:W-:-:S04]  /*81f0*/  MOV R11, 0x400 ;  /* 0x00000400000b7802 */ /* 0x000fc80000000f00 */
[----:B0-----:R-:W-:Y:S02]  /*8200*/  LEA R21, R18, R11, 0x18 ;  /* 0x0000000b12157211 */ /* 0x001fe400078ec0ff */
[----:B------:R-:W-:Y:S01]  /*8210*/  SHF.L.U32 R11, R5, 0x1f, RZ ;  /* 0x0000001f050b7819 */ /* 0x000fe200000006ff */
[----:B------:R-:W0:Y:S02]  /*8220*/  @!P2 LDC R18, c[0x0][0x640] ;  /* 0x00019000ff12ab82 */ /* 0x000e240000000800 */
[----:B------:R-:W-:-:S04]  /*8230*/  IMAD R20, R10, 0x8, R21 ;  /* 0x000000080a147824 */ /* 0x000fc800078e0215 */
[----:B------:R-:W1:Y:S02]  /*8240*/  SYNCS.PHASECHK.TRANS64.TRYWAIT P1, [R20+URZ+0xa8], R11 ;  /* 0x0000a80b140075a7 */ /* 0x000e64000802017f */
[----:B-1----:R-:W-:Y:S05]  /*8250*/  @!P1 BRA `(.L_x_165) ;  /* 0x00000018003c9947 */ /* 0x002fea0003800000 */
.L_x_204:
[----:B-1----:R-:W-:Y:S01]  /*8260*/  PRMT R11, R14, 0x9910, RZ ;  /* 0x000099100e0b7816 */ /* 0x002fe200000000ff */
[----:B0-----:R0:W-:Y:S03]  /*8270*/  @!P2 SYNCS.ARRIVE.TRANS64 RZ, [R20+URZ], R18 ;  /* 0x0000001214ffa9a7 */ /* 0x0011e6000800003f */
[----:B------:R-:W-:-:S13]  /*8280*/  ISETP.NE.AND P1, PT, R11, 0x2, PT ;  /* 0x000000020b00780c */ /* 0x000fda0003f25270 */
[----:B0-----:R-:W-:Y:S05]  /*8290*/  @P1 BRA `(.L_x_166) ;  /* 0x0000000000041947 */ /* 0x001fea0003800000 */
[----:B------:R-:W-:Y:S01]  /*82a0*/  BPT.TRAP 0x1 ;  /* 0x000000040000795c */ /* 0x000fe20000300000 */
.L_x_166:
[----:B------:R-:W-:Y:S05]  /*82b0*/  @P0 BRA `(.L_x_167) ;  /* 0x0000000000040947 */ /* 0x000fea0003800000 */
[----:B------:R-:W-:Y:S01]  /*82c0*/  BPT.TRAP 0x1 ;  /* 0x000000040000795c */ /* 0x000fe20000300000 */
.L_x_167:
[C---:B------:R-:W-:Y:S01]  /*82d0*/  IMAD R11, R10.reuse, 0x800, R16 ;  /* 0x000008000a0b7824 */ /* 0x040fe200078e0210 */
[----:B------:R-:W-:Y:S01]  /*82e0*/  R2UR UR7, R21 ;  /* 0x00000000150772ca */ /* 0x000fe200000e0000 */
[----:B------:R-:W-:Y:S01]  /*82f0*/  IMAD R21, R10, 0x2000, R21 ;  /* 0x000020000a157824 */ /* 0x000fe200078e0215 */
[----:B------:R-:W-:Y:S01]  /*8300*/  R2UR UR25, R20 ;  /* 0x00000000141972ca */ /* 0x000fe200000e0000 */
[----:B------:R-:W-:Y:S01]  /*8310*/  VIADD R24, R24, 0xffffffff ;  /* 0xffffffff18187836 */ /* 0x000fe20000000000 */
[----:B------:R-:W-:Y:S01]  /*8320*/  R2UR UR24, R11 ;  /* 0x000000000b1872ca */ /* 0x000fe200000e0000 */
[----:B------:R-:W-:Y:S01]  /*8330*/  IMAD R11, R10, 0x200, R17 ;  /* 0x000002000a0b7824 */ /* 0x000fe200078e0211 */
[----:B------:R-:W-:Y:S01]  /*8340*/  R2UR UR16, R21 ;  /* 0x00000000151072ca */ /* 0x000fe200000e0000 */
[----:B------:R-:W-:Y:S01]  /*8350*/  UIADD3 UR22, UP0, UR32, 0xf0, URZ ;  /* 0x000000f020167890 */ /* 0x000fe2000ff1e03f */
[----:B------:R-:W-:Y:S01]  /*8360*/  R2UR UR28, R4 ;  /* 0x00000000041c72ca */ /* 0x000fe200000e0000 */
[----:B------:R-:W-:Y:S01]  /*8370*/  UIADD3 UR34, UP1, UR32, 0x1f0, URZ ;  /* 0x000001f020227890 */ /* 0x000fe2000ff3e03f */
[----:B------:R-:W-:Y:S01]  /*8380*/  R2UR UR8, R11 ;  /* 0x000000000b0872ca */ /* 0x000fe200000e0000 */
[----:B------:R-:W-:Y:S01]  /*8390*/  UIADD3 UR36, UP2, UR32, 0x2f0, URZ ;  /* 0x000002f020247890 */ /* 0x000fe2000ff5e03f */
[----:B------:R-:W-:Y:S01]  /*83a0*/  R2UR UR26, R23 ;  /* 0x00000000171a72ca */ /* 0x000fe200000e0000 */
[----:B------:R-:W-:Y:S01]  /*83b0*/  UIADD3.X UR23, URZ, UR33, URZ, UP0, !UPT ;  /* 0x000000213f177290 */ /* 0x000fe200087fe43f */
[----:B------:R-:W-:Y:S01]  /*83c0*/  R2UR UR27, R26 ;  /* 0x000000001a1b72ca */ /* 0x000fe200000e0000 */
[----:B------:R-:W-:Y:S01]  /*83d0*/  UIADD3.X UR35, URZ, UR33, URZ, UP1, !UPT ;  /* 0x000000213f237290 */ /* 0x000fe20008ffe43f */
[----:B------:R-:W-:Y:S01]  /*83e0*/  R2UR UR11, R6 ;  /* 0x00000000060b72ca */ /* 0x000fe200000e0000 */
[----:B------:R-:W-:Y:S01]  /*83f0*/  UIADD3 UR24, UR7, 0x280, UR24 ;  /* 0x0000028007187890 */ /* 0x000fe2000fffe018 */
[----:B------:R-:W-:Y:S01]  /*8400*/  R2UR UR12, R25 ;  /* 0x00000000190c72ca */ /* 0x000fe200000e0000 */
[----:B------:R-:W-:Y:S01]  /*8410*/  VIADD R10, R10, 0x1 ;  /* 0x000000010a0a7836 */ /* 0x000fe20000000000 */
[----:B------:R-:W-:Y:S01]  /*8420*/  R2UR UR18, R22 ;  /* 0x00000000161272ca */ /* 0x000fe200000e0000 */
[----:B------:R-:W-:Y:S01]  /*8430*/  UIADD3.X UR37, URZ, UR33, URZ, UP2, !UPT ;  /* 0x000000213f257290 */ /* 0x000fe200097fe43f */
[----:B------:R-:W-:Y:S01]  /*8440*/  R2UR UR19, R19 ;  /* 0x00000000131372ca */ /* 0x000fe200000e0000 */
[----:B------:R-:W-:Y:S01]  /*8450*/  UIADD3 UR8, UR7, 0x34a80, UR8 ;  /* 0x00034a8007087890 */ /* 0x000fe2000fffe008 */
[----:B------:R-:W-:Y:S01]  /*8460*/  ISETP.GT.AND P3, PT, R24, 0x1, PT ;  /* 0x000000011800780c */ /* 0x000fe20003f64270 */
[----:B------:R-:W-:Y:S01]  /*8470*/  UIADD3 UR16, UR16, 0xaa80, URZ ;  /* 0x0000aa8010107890 */ /* 0x000fe2000fffe03f */
[C---:B------:R-:W-:Y:S01]  /*8480*/  ISETP.NE.AND P1, PT, R10.reuse, 0x15, PT ;  /* 0x000000150a00780c */ /* 0x040fe20003f25270 */
[----:B------:R-:W-:Y:S01]  /*8490*/  UMOV UR15, 0x30000 ;  /* 0x00030000000f7882 */ /* 0x000fe20000000000 */
[----:B------:R-:W-:Y:S01]  /*84a0*/  UMOV UR30, 0x0 ;  /* 0x00000000001e7882 */ /* 0x000fe20000000000 */
[----:B------:R-:W-:Y:S01]  /*84b0*/  UMOV UR31, 0x10000000 ;  /* 0x10000000001f7882 */ /* 0x000fe20000000000 */
[----:B------:R-:W-:Y:S01]  /*84c0*/  UMOV UR9, UR25 ;  /* 0x0000001900097c82 */ /* 0x000fe20008000000 */
[----:B------:R-:W-:Y:S01]  /*84d0*/  UMOV UR13, UR28 ;  /* 0x0000001c000d7c82 */ /* 0x000fe20008000000 */
[----:B------:R-:W-:Y:S01]  /*84e0*/  UMOV UR17, UR25 ;  /* 0x0000001900117c82 */ /* 0x000fe20008000000 */
[----:B------:R0:W-:Y:S01]  /*84f0*/  UTMALDG.3D.MULTICAST [UR24], [UR22], UR15, desc[UR30] ;  /* 0x00001e18160073b4 */ /* 0x0001e2000801180f */
[----:B------:R-:W-:Y:S01]  /*8500*/  UMOV UR20, UR28 ;  /* 0x0000001c00147c82 */ /* 0x000fe20008000000 */
[----:B------:R-:W-:Y:S01]  /*8510*/  SEL R18, RZ, 0x1, P1 ;  /* 0x00000001ff127807 */ /* 0x000fe20000800000 */
[----:B------:R-:W-:Y:S01]  /*8520*/  VIADD R25, R25, 0x1 ;  /* 0x0000000119197836 */ /* 0x000fe20000000000 */
[----:B------:R-:W-:Y:S01]  /*8530*/  SEL R10, R10, RZ, P1 ;  /* 0x000000ff0a0a7207 */ /* 0x000fe20000800000 */
[----:B------:R-:W-:Y:S01]  /*8540*/  VIADD R23, R23, 0x20 ;  /* 0x0000002017177836 */ /* 0x000fe20000000000 */
[----:B------:R-:W-:Y:S01]  /*8550*/  LOP3.LUT R5, R5, R18, RZ, 0x3c, !PT ;  /* 0x0000001205057212 */ /* 0x000fe200078e3cff */
[----:B------:R-:W-:Y:S01]  /*8560*/  VIADD R22, R22, 0x40 ;  /* 0x0000004016167836 */ /* 0x000fe20000000000 */
[----:B------:R0:W-:Y:S01]  /*8570*/  UTMALDG.4D.MULTICAST [UR8], [UR34], UR15, desc[UR30] ;  /* 0x00001e08220073b4 */ /* 0x0001e2000801980f */
[----:B------:R0:W-:Y:S02]  /*8580*/  UTMALDG.3D [UR16], [UR36], desc[UR30] ;  /* 0x00001e10240075b4 */ /* 0x0001e40008011000 */
[----:B0-----:R-:W-:Y:S05]  /*8590*/  @P3 BRA `(.L_x_168) ;  /* 0xfffffffc00103947 */ /* 0x001fea000383ffff */
.L_x_164:
[----:B------:R-:W-:Y:S05]  /*85a0*/  BSYNC B1 ;  /* 0x0000000000017941 */ /* 0x000fea0003800000 */
.L_x_163:
[----:B------:R-:W-:Y:S01]  /*85b0*/  LOP3.LUT P5, RZ, R15, 0xff, RZ, 0xc0, !PT ;  /* 0x000000ff0fff7812 */ /* 0x000fe200078ac0ff */
[----:B------:R-:W-:Y:S01]  /*85c0*/  VIADD R6, R13, UR14 ;  /* 0x0000000e0d067c36 */ /* 0x000fe20008000000 */
[----:B------:R-:W-:Y:S02]  /*85d0*/  UISETP.GE.U32.AND UP0, UPT, UR14, 0x15, UPT ;  /* 0x000000150e00788c */ /* 0x000fe4000bf06070 */
[----:B------:R-:W-:Y:S01]  /*85e0*/  IMAD.U32 R13, RZ, RZ, UR14 ;  /* 0x0000000eff0d7e24 */ /* 0x000fe2000f8e00ff */
[----:B------:R-:W-:Y:S01]  /*85f0*/  ULDC.64 UR8, c[0x0][0x750] ;  /* 0x0001d40000087ab9 */ /* 0x000fe20000000a00 */
[C---:B------:R-:W-:Y:S01]  /*8600*/  IMAD.WIDE.U32 R4, R6.reuse, -0x79e79e79, RZ ;  /* 0x8618618706047825 */ /* 0x040fe200078e00ff */
[C---:B------:R-:W-:Y:S01]  /*8610*/  ISETP.GT.U32.AND P1, PT, R6.reuse, 0x14, PT ;  /* 0x000000140600780c */ /* 0x040fe20003f24070 */
[----:B------:R-:W-:Y:S01]  /*8620*/  BSSY B1, `(.L_x_169) ;  /* 0x000006c000017945 */ /* 0x000fe20003800000 */
[----:B------:R-:W-:Y:S01]  /*8630*/  PLOP3.LUT P3, PT, PT, PT, UP0, 0x80, 0x0 ;  /* 0x000000000000781c */ /* 0x000fe20003f6f008 */
[----:B------:R-:W-:Y:S01]  /*8640*/  IMAD.IADD R4, R6, 0x1, -R5 ;  /* 0x0000000106047824 */ /* 0x000fe200078e0a05 */
[----:B------:R-:W-:-:S02]  /*8650*/  ISETP.LT.U32.AND P1, PT, R13, 0x15, P1 ;  /* 0x000000150d00780c */ /* 0x000fc40000f21070 */
[----:B------:R-:W-:Y:S01]  /*8660*/  PRMT R15, RZ, 0x7610, R15 ;  /* 0x00007610ff0f7816 */ /* 0x000fe2000000000f */
[----:B------:R-:W0:Y:S01]  /*8670*/  @P5 S2R R11, SR_CgaCtaId ;  /* 0x00000000000b5919 */ /* 0x000e220000008800 */
[----:B------:R-:W-:Y:S02]  /*8680*/  @P5 MOV R10, 0x400 ;  /* 0x00000400000a5802 */ /* 0x000fe40000000f00 */
[----:B------:R-:W-:Y:S01]  /*8690*/  LEA.HI R4, R4, R5, RZ, 0x1f ;  /* 0x0000000504047211 */ /* 0x000fe200078ff8ff */
[----:B------:R-:W-:-:S03]  /*86a0*/  IMAD.MOV.U32 R5, RZ, RZ, -0x1 ;  /* 0xffffffffff057424 */ /* 0x000fc600078e00ff */
[----:B------:R-:W-:Y:S01]  /*86b0*/  SHF.R.U32.HI R13, RZ, 0x4, R4 ;  /* 0x00000004ff0d7819 */ /* 0x000fe20000011604 */
[----:B------:R-:W-:Y:S01]  /*86c0*/  IMAD.MOV.U32 R4, RZ, RZ, -0x1 ;  /* 0xffffffffff047424 */ /* 0x000fe200078e00ff */
[----:B0-----:R-:W-:Y:S02]  /*86d0*/  @P5 LEA R10, R11, R10, 0x18 ;  /* 0x0000000a0b0a5211 */ /* 0x001fe400078ec0ff */
[----:B------:R-:W-:Y:S02]  /*86e0*/  SEL R11, RZ, 0x1, !P1 ;  /* 0x00000001ff0b7807 */ /* 0x000fe40004800000 */
[----:B------:R-:W-:Y:S01]  /*86f0*/  IADD3 R2, P1, R2, R8, RZ ;  /* 0x0000000802027210 */ /* 0x000fe20007f3e0ff */
[----:B------:R0:W-:Y:S01]  /*8700*/  @P5 SYNCS.ARRIVE.TRANS64.A1T0 RZ, [R10+URZ+0x188], RZ ;  /* 0x000188ff0aff59a7 */ /* 0x0001e2000810003f */
[----:B------:R-:W-:-:S03]  /*8710*/  LOP3.LUT R12, R12, R11, RZ, 0x3c, !PT ;  /* 0x0000000b0c0c7212 */ /* 0x000fc600078e3cff */
[----:B------:R-:W-:Y:S01]  /*8720*/  IMAD.X R3, R3, 0x1, R0, P1 ;  /* 0x0000000103037824 */ /* 0x000fe200008e0600 */
[----:B------:R-:W-:Y:S02]  /*8730*/  ISETP.GE.U32.AND P1, PT, R2, UR8, PT ;  /* 0x0000000802007c0c */ /* 0x000fe4000bf26070 */
[----:B------:R-:W-:Y:S01]  /*8740*/  @P3 LOP3.LUT R12, R12, 0x1, R13, 0x78, !PT ;  /* 0x000000010c0c3812 */ /* 0x000fe200078e780d */
[----:B------:R-:W-:Y:S01]  /*8750*/  IMAD R13, R13, -0x15, R6 ;  /* 0xffffffeb0d0d7824 */ /* 0x000fe200078e0206 */
[----:B------:R-:W-:Y:S01]  /*8760*/  ISETP.GE.U32.AND.EX P1, PT, R3, UR9, PT, P1 ;  /* 0x0000000903007c0c */ /* 0x000fe2000bf26110 */
[----:B------:R-:W-:Y:S01]  /*8770*/  IMAD.MOV.U32 R6, RZ, RZ, -0x1 ;  /* 0xffffffffff067424 */ /* 0x000fe200078e00ff */
[----:B0-----:R-:W-:-:S11]  /*8780*/  PRMT R10, RZ, 0x7610, R10 ;  /* 0x00007610ff0a7816 */ /* 0x001fd6000000000a */
[----:B------:R-:W-:Y:S05]  /*8790*/  @P1 BRA `(.L_x_170) ;  /* 0x0000000400501947 */ /* 0x000fea0003800000 */
[----:B------:R-:W0:Y:S01]  /*87a0*/  S2R R6, SR_CTAID.X ;  /* 0x0000000000067919 */ /* 0x000e220000002500 */
[----:B------:R-:W-:Y:S01]  /*87b0*/  ULDC.64 UR8, c[0x0][0x728] ;  /* 0x0001ca0000087ab9 */ /* 0x000fe20000000a00 */
[----:B------:R-:W-:Y:S01]  /*87c0*/  ULDC UR11, c[0x0][0x730] ;  /* 0x0001cc00000b7ab9 */ /* 0x000fe20000000800 */
[----:B------:R-:W-:Y:S01]  /*87d0*/  ISETP.NE.U32.AND P1, PT, RZ, UR8, PT ;  /* 0x00000008ff007c0c */ /* 0x000fe2000bf25070 */
[----:B------:R-:W1:Y:S01]  /*87e0*/  S2R R19, SR_CTAID.Y ;  /* 0x0000000000137919 */ /* 0x000e620000002600 */
[----:B------:R-:W-:Y:S01]  /*87f0*/  ULDC UR12, c[0x0][0x150] ;  /* 0x00005400000c7ab9 */ /* 0x000fe20000000800 */
[----:B------:R-:W-:Y:S01]  /*8800*/  IMAD.MOV.U32 R4, RZ, RZ, R2 ;  /* 0x000000ffff047224 */ /* 0x000fe200078e0002 */
[----:B------:R-:W-:Y:S01]  /*8810*/  ISETP.NE.AND.EX P1, PT, RZ, UR9, PT, P1 ;  /* 0x00000009ff007c0c */ /* 0x000fe2000bf25310 */
[----:B------:R-:W-:Y:S01]  /*8820*/  IMAD.MOV.U32 R5, RZ, RZ, R3 ;  /* 0x000000ffff057224 */ /* 0x000fe200078e0003 */
[----:B0-----:R-:W-:-:S11]  /*8830*/  I2FP.F32.U32 R20, R6 ;  /* 0x0000000600147245 */ /* 0x001fd60000201000 */
[----:B------:R-:W-:Y:S05]  /*8840*/  @!P1 BRA `(.L_x_171) ;  /* 0x0000000000289947 */ /* 0x000fea0003800000 */
[----:B------:R-:W-:Y:S02]  /*8850*/  ULDC UR7, c[0x0][0x734] ;  /* 0x0001cd0000077ab9 */ /* 0x000fe40000000800 */
[----:B------:R-:W-:-:S05]  /*8860*/  IADD3 R5, P1, R2, UR7, RZ ;  /* 0x0000000702057c10 */ /* 0x000fca000ff3e0ff */
[----:B------:R-:W-:-:S04]  /*8870*/  IMAD.X R21, RZ, RZ, R3, P1 ;  /* 0x000000ffff157224 */ /* 0x000fc800008e0603 */
[----:B------:R-:W-:-:S04]  /*8880*/  IMAD.WIDE.U32 R10, R21, UR8, RZ ;  /* 0x00000008150a7c25 */ /* 0x000fc8000f8e00ff */
[----:B------:R-:W-:-:S04]  /*8890*/  IMAD.WIDE.U32 R10, P1, R5, UR9, R10 ;  /* 0x00000009050a7c25 */ /* 0x000fc8000f82000a */
[----:B------:R-:W-:-:S04]  /*88a0*/  IMAD.WIDE.U32 R4, R5, UR8, RZ ;  /* 0x0000000805047c25 */ /* 0x000fc8000f8e00ff */
[----:B------:R-:W-:Y:S01]  /*88b0*/  IMAD.MOV.U32 R4, RZ, RZ, R11 ;  /* 0x000000ffff047224 */ /* 0x000fe200078e000b */
[----:B------:R-:W-:Y:S01]  /*88c0*/  IADD3 RZ, P3, R5, R10, RZ ;  /* 0x0000000a05ff7210 */ /* 0x000fe20007f7e0ff */
[----:B------:R-:W-:-:S04]  /*88d0*/  IMAD.X R5, RZ, RZ, RZ, P1 ;  /* 0x000000ffff057224 */ /* 0x000fc800008e06ff */
[----:B------:R-:W-:-:S08]  /*88e0*/  IMAD.WIDE.U32.X R4, R21, UR9, R4, P3 ;  /* 0x0000000915047c25 */ /* 0x000fd000098e0404 */
.L_x_171:
[--C-:B------:R-:W-:Y:S01]  /*88f0*/  SHF.R.U64 R18, R4, UR11, R5.reuse ;  /* 0x0000000b04127c19 */ /* 0x100fe20008001205 */
[----:B------:R-:W-:Y:S01]  /*8900*/  FMUL R20, R20, UR12 ;  /* 0x0000000c14147c20 */ /* 0x000fe20008400000 */
[----:B------:R-:W0:Y:S01]  /*8910*/  LDC R21, c[0x0][0x144] ;  /* 0x00005100ff157b82 */ /* 0x000e220000000800 */
[----:B-1----:R-:W-:Y:S01]  /*8920*/  I2FP.F32.U32 R10, R19 ;  /* 0x00000013000a7245 */ /* 0x002fe20000201000 */
[----:B------:R-:W-:Y:S01]  /*8930*/  ULDC UR7, c[0x0][0x154] ;  /* 0x0000550000077ab9 */ /* 0x000fe20000000800 */
[----:B------:R-:W-:Y:S01]  /*8940*/  SHF.R.U32.HI R4, RZ, UR11, R5 ;  /* 0x0000000bff047c19 */ /* 0x000fe20008011605 */
[----:B------:R-:W-:Y:S01]  /*8950*/  ULDC.64 UR8, c[0x0][0x720] ;  /* 0x0001c80000087ab9 */ /* 0x000fe20000000a00 */
[----:B------:R-:W-:Y:S01]  /*8960*/  IADD3 R5, P1, RZ, -R18, RZ ;  /* 0x80000012ff057210 */ /* 0x000fe20007f3e0ff */
[----:B------:R-:W1:Y:S01]  /*8970*/  F2I.U32.TRUNC.NTZ R20, R20 ;  /* 0x0000001400147305 */ /* 0x000e62000020f000 */
[----:B------:R-:W-:Y:S01]  /*8980*/  FMUL R10, R10, UR7 ;  /* 0x000000070a0a7c20 */ /* 0x000fe20008400000 */
[----:B------:R-:W2:Y:S01]  /*8990*/  LDC R22, c[0x0][0x148] ;  /* 0x00005200ff167b82 */ /* 0x000ea20000000800 */
[----:B------:R-:W-:Y:S01]  /*89a0*/  ULDC UR7, c[0x0][0x718] ;  /* 0x0001c60000077ab9 */ /* 0x000fe20000000800 */
[----:B------:R-:W-:-:S04]  /*89b0*/  IMAD.X R4, RZ, RZ, ~R4, P1 ;  /* 0x000000ffff047224 */ /* 0x000fc800008e0e04 */
[----:B------:R-:W-:Y:S01]  /*89c0*/  IMAD R4, R4, UR8, RZ ;  /* 0x0000000804047c24 */ /* 0x000fe2000f8e02ff */
[----:B------:R-:W3:Y:S03]  /*89d0*/  F2I.U32.TRUNC.NTZ R10, R10 ;  /* 0x0000000a000a7305 */ /* 0x000ee6000020f000 */
[C---:B------:R-:W-:Y:S02]  /*89e0*/  IMAD R11, R5.reuse, UR9, R4 ;  /* 0x00000009050b7c24 */ /* 0x040fe4000f8e0204 */
[----:B------:R-:W-:Y:S01]  /*89f0*/  IMAD.WIDE.U32 R4, R5, UR8, R2 ;  /* 0x0000000805047c25 */ /* 0x000fe2000f8e0002 */
[----:B------:R-:W-:Y:S02]  /*8a00*/  ULDC.64 UR8, c[0x0][0x740] ;  /* 0x0001d00000087ab9 */ /* 0x000fe40000000a00 */
[----:B------:R-:W-:Y:S01]  /*8a10*/  ISETP.NE.U32.AND P1, PT, RZ, UR8, PT ;  /* 0x00000008ff007c0c */ /* 0x000fe2000bf25070 */
[----:B-1----:R-:W-:-:S02]  /*8a20*/  IMAD.MOV R20, RZ, RZ, -R20 ;  /* 0x000000ffff147224 */ /* 0x002fc400078e0a14 */
[----:B------:R-:W-:Y:S01]  /*8a30*/  IMAD.IADD R5, R5, 0x1, R11 ;  /* 0x0000000105057824 */ /* 0x000fe200078e020b */
[----:B------:R-:W-:Y:S01]  /*8a40*/  ISETP.NE.AND.EX P1, PT, RZ, UR9, PT, P1 ;  /* 0x00000009ff007c0c */ /* 0x000fe2000bf25310 */
[----:B0-----:R-:W-:-:S03]  /*8a50*/  IMAD R6, R21, R20, R6 ;  /* 0x0000001415067224 */ /* 0x001fc600078e0206 */
[--C-:B------:R-:W-:Y:S01]  /*8a60*/  SHF.R.U64 R20, R4, UR7, R5.reuse ;  /* 0x0000000704147c19 */ /* 0x100fe20008001205 */
[----:B---3--:R-:W-:Y:S01]  /*8a70*/  IMAD.MOV R4, RZ, RZ, -R10 ;  /* 0x000000ffff047224 */ /* 0x008fe200078e0a0a */
[----:B------:R-:W-:Y:S01]  /*8a80*/  SHF.R.U32.HI R5, RZ, UR7, R5 ;  /* 0x00000007ff057c19 */ /* 0x000fe20008011605 */
[----:B------:R-:W-:Y:S02]  /*8a90*/  ULDC UR7, c[0x0][0x708] ;  /* 0x0001c20000077ab9 */ /* 0x000fe40000000800 */
[----:B--2---:R-:W-:Y:S01]  /*8aa0*/  @P4 IMAD R6, R22, R4, R19 ;  /* 0x0000000416064224 */ /* 0x004fe200078e0213 */
[--C-:B------:R-:W-:Y:S02]  /*8ab0*/  SHF.R.U64 R22, R20, UR7, R5.reuse ;  /* 0x0000000714167c19 */ /* 0x100fe40008001205 */
[----:B------:R-:W-:Y:S01]  /*8ac0*/  SHF.R.U32.HI R5, RZ, UR7, R5 ;  /* 0x00000007ff057c19 */ /* 0x000fe20008011605 */
[----:B------:R-:W-:-:S03]  /*8ad0*/  ULDC UR7, c[0x0][0x758] ;  /* 0x0001d60000077ab9 */ /* 0x000fc60000000800 */
[--C-:B------:R-:W-:Y:S02]  /*8ae0*/  SHF.R.U64 R19, R22, UR7, R5.reuse ;  /* 0x0000000716137c19 */ /* 0x100fe40008001205 */
[----:B------:R-:W-:-:S03]  /*8af0*/  SHF.R.U32.HI R21, RZ, UR7, R5 ;  /* 0x00000007ff157c19 */ /* 0x000fc60008011605 */
[----:B------:R-:W-:Y:S02]  /*8b00*/  IMAD.MOV.U32 R10, RZ, RZ, R19 ;  /* 0x000000ffff0a7224 */ /* 0x000fe400078e0013 */
[----:B------:R-:W-:Y:S01]  /*8b10*/  IMAD.MOV.U32 R5, RZ, RZ, R21 ;  /* 0x000000ffff057224 */ /* 0x000fe200078e0015 */
[----:B------:R-:W-:Y:S06]  /*8b20*/  @!P1 BRA `(.L_x_172) ;  /* 0x00000000002c9947 */ /* 0x000fec0003800000 */
        /* <DEDUP_REMOVED lines=9> */
[----:B------:R-:W-:-:S04]  /*8bc0*/  IMAD.WIDE.U32.X R4, R21, UR9, R4, P3 ;  /* 0x0000000915047c25 */ /* 0x000fc800098e0404 */
[----:B------:R-:W-:-:S07]  /*8bd0*/  IMAD.MOV.U32 R10, RZ, RZ, R4 ;  /* 0x000000ffff0a7224 */ /* 0x000fce00078e0004 */
.L_x_172:
[----:B------:R-:W-:Y:S01]  /*8be0*/  ULDC UR7, c[0x0][0x748] ;  /* 0x0001d20000077ab9 */ /* 0x000fe20000000800 */
[----:B------:R-:W-:Y:S01]  /*8bf0*/  LOP3.LUT R4, R22, UR6, RZ, 0xc0, !PT ;  /* 0x0000000616047c12 */ /* 0x000fe2000f8ec0ff */
[----:B------:R-:W-:Y:S01]  /*8c00*/  ULDC UR8, c[0x0][0x710] ;  /* 0x0001c40000087ab9 */ /* 0x000fe20000000800 */
[----:B------:R-:W-:Y:S01]  /*8c10*/  SHF.R.U64 R5, R10, UR7, R5 ;  /* 0x000000070a057c19 */ /* 0x000fe20008001205 */
[----:B------:R-:W-:Y:S01]  /*8c20*/  ULDC UR7, c[0x0][0x738] ;  /* 0x0001ce0000077ab9 */ /* 0x000fe20000000800 */
[----:B------:R-:W-:-:S03]  /*8c30*/  LOP3.LUT R20, R20, UR4, RZ, 0xc0, !PT ;  /* 0x0000000414147c12 */ /* 0x000fc6000f8ec0ff */
[----:B------:R-:W-:Y:S02]  /*8c40*/  IMAD.MOV R10, RZ, RZ, -R5 ;  /* 0x000000ffff0a7224 */ /* 0x000fe400078e0a05 */
[----:B------:R-:W-:Y:S02]  /*8c50*/  IMAD R5, R5, UR5, R4 ;  /* 0x0000000505057c24 */ /* 0x000fe4000f8e0204 */
[----:B------:R-:W-:Y:S01]  /*8c60*/  IMAD R19, R10, UR7, R19 ;  /* 0x000000070a137c24 */ /* 0x000fe2000f8e0213 */
[----:B------:R-:W-:Y:S01]  /*8c70*/  ULDC UR7, c[0x0][0x700] ;  /* 0x0001c00000077ab9 */ /* 0x000fe20000000800 */
[----:B------:R-:W-:Y:S02]  /*8c80*/  IMAD R6, R5, UR8, R6 ;  /* 0x0000000805067c24 */ /* 0x000fe4000f8e0206 */
[----:B------:R-:W-:Y:S02]  /*8c90*/  IMAD R19, R19, UR7, R20 ;  /* 0x0000000713137c24 */ /* 0x000fe4000f8e0214 */
[----:B------:R-:W-:-:S02]  /*8ca0*/  IMAD.MOV.U32 R10, RZ, RZ, 0x1 ;  /* 0x00000001ff0a7424 */ /* 0x000fc400078e00ff */
[----:B------:R-:W-:Y:S01]  /*8cb0*/  IMAD.MOV.U32 R4, RZ, RZ, R18 ;  /* 0x000000ffff047224 */ /* 0x000fe200078e0012 */
[----:B------:R-:W-:Y:S02]  /*8cc0*/  SEL R5, R19, R6, !P4 ;  /* 0x0000000613057207 */ /* 0x000fe40006000000 */
[----:B------:R-:W-:-:S07]  /*8cd0*/  SEL R6, R6, R19, !P4 ;  /* 0x0000001306067207 */ /* 0x000fce0006000000 */
.L_x_170:
[----:B------:R-:W-:Y:S05]  /*8ce0*/  BSYNC B1 ;  /* 0x0000000000017941 */ /* 0x000fea0003800000 */
.L_x_169:
[----:B------:R-:W-:-:S13]  /*8cf0*/  LOP3.LUT P1, RZ, R10, 0xff, RZ, 0xc0, !PT ;  /* 0x000000ff0aff7812 */ /* 0x000fda000782c0ff */
[----:B------:R-:W-:Y:S05]  /*8d00*/  @P1 BRA `(.L_x_173) ;  /* 0xfffffff000fc1947 */ /* 0x000fea000383ffff */
[----:B------:R-:W-:Y:S05]  /*8d10*/  BSYNC B0 ;  /* 0x0000000000007941 */ /* 0x000fea0003800000 */
.L_x_161:
[----:B------:R-:W-:-:S03]  /*8d20*/  UMOV UR7, 0xffffffff ;  /* 0xffffffff00077882 */ /* 0x000fc60000000000 */
[----:B------:R-:W-:Y:S05]  /*8d30*/  BRA.DIV UR7, `(.L_x_174) ;  /* 0x0000000e07987947 */ /* 0x000fea000b800000 */
[----:B------:R-:W-:-:S13]  /*8d40*/  ELECT P0, URZ, PT ;  /* 0x00000000003f782f */ /* 0x000fda0003800000 */
.L_x_207:
[----:B------:R-:W-:Y:S04]  /*8d50*/  BSSY B0, `(.L_x_175) ;  /* 0x00000c4000007945 */ /* 0x000fe80003800000 */
[----:B------:R-:W-:Y:S05]  /*8d60*/  @!P0 BRA `(.L_x_176) ;  /* 0x0000000c00088947 */ /* 0x000fea0003800000 */
[----:B------:R-:W-:-:S04]  /*8d70*/  LOP3.LUT R7, R7, 0x2, RZ, 0xfc, !PT ;  /* 0x0000000207077812 */ /* 0x000fc800078efcff */
[----:B------:R-:W-:-:S13]  /*8d80*/  ISETP.NE.AND P0, PT, R7, 0x3, PT ;  /* 0x000000030700780c */ /* 0x000fda0003f05270 */
[----:B------:R-:W-:Y:S05]  /*8d90*/  @!P0 BRA `(.L_x_177) ;  /* 0x0000000000048947 */ /* 0x000fea0003800000 */
[----:B------:R-:W-:Y:S01]  /*8da0*/  BPT.TRAP 0x1 ;  /* 0x000000040000795c */ /* 0x000fe20000300000 */
.L_x_177:
[----:B------:R-:W0:Y:S01]  /*8db0*/  S2R R3, SR_CgaCtaId ;  /* 0x0000000000037919 */ /* 0x000e220000008800 */
[----:B------:R-:W-:Y:S02]  /*8dc0*/  MOV R0, 0x400 ;  /* 0x0000040000007802 */ /* 0x000fe40000000f00 */
[----:B------:R-:W-:Y:S02]  /*8dd0*/  SHF.L.U32 R2, R12, 0x1f, RZ ;  /* 0x0000001f0c027819 */ /* 0x000fe400000006ff */
[----:B0-----:R-:W-:-:S05]  /*8de0*/  LEA R0, R3, R0, 0x18 ;  /* 0x0000000003007211 */ /* 0x001fca00078ec0ff */
[----:B------:R-:W-:-:S04]  /*8df0*/  VIADD R0, R0, 0xa8 ;  /* 0x000000a800007836 */ /* 0x000fc80000000000 */
[C---:B------:R-:W-:Y:S02]  /*8e00*/  IMAD R5, R13.reuse, 0x8, R0 ;  /* 0x000000080d057824 */ /* 0x040fe400078e0200 */
[----:B------:R-:W-:Y:S02]  /*8e10*/  VIADD R13, R13, 0x1 ;  /* 0x000000010d0d7836 */ /* 0x000fe40000000000 */
[----:B------:R-:W0:Y:S03]  /*8e20*/  SYNCS.PHASECHK.TRANS64.TRYWAIT P0, [R5+URZ], R2 ;  /* 0x00000002050075a7 */ /* 0x000e26000800017f */
[----:B------:R-:W-:-:S04]  /*8e30*/  ISETP.NE.AND P1, PT, R13, 0x15, PT ;  /* 0x000000150d00780c */ /* 0x000fc80003f25270 */
[----:B------:R-:W-:Y:S02]  /*8e40*/  SEL R3, RZ, 0x1, P1 ;  /* 0x00000001ff037807 */ /* 0x000fe40000800000 */
[----:B------:R-:W-:Y:S02]  /*8e50*/  SEL R13, R13, RZ, P1 ;  /* 0x000000ff0d0d7207 */ /* 0x000fe40000800000 */
[----:B------:R-:W-:-:S03]  /*8e60*/  LOP3.LUT R12, R12, R3, RZ, 0x3c, !PT ;  /* 0x000000030c0c7212 */ /* 0x000fc600078e3cff */
[----:B------:R-:W-:Y:S01]  /*8e70*/  IMAD R7, R13, 0x8, R0 ;  /* 0x000000080d077824 */ /* 0x000fe200078e0200 */
[----:B------:R-:W-:Y:S01]  /*8e80*/  SHF.L.U32 R4, R12, 0x1f, RZ ;  /* 0x0000001f0c047819 */ /* 0x000fe200000006ff */
[----:B0-----:R-:W-:Y:S06]  /*8e90*/  @!P0 BRA `(.L_x_178) ;  /* 0x0000000c00648947 */ /* 0x001fec0003800000 */
.L_x_208:
[----:B------:R-:W1:Y:S01]  /*8ea0*/  SYNCS.PHASECHK.TRANS64.TRYWAIT P0, [R7+URZ], R4 ;  /* 0x00000004070075a7 */ /* 0x000e62000800017f */
[----:B0-----:R-:W-:-:S05]  /*8eb0*/  VIADD R2, R13, 0x1 ;  /* 0x000000010d027836 */ /* 0x001fca0000000000 */
[----:B------:R-:W-:-:S04]  /*8ec0*/  ISETP.NE.AND P1, PT, R2, 0x15, PT ;  /* 0x000000150200780c */ /* 0x000fc80003f25270 */
[----:B------:R-:W-:Y:S02]  /*8ed0*/  SEL R3, RZ, 0x1, P1 ;  /* 0x00000001ff037807 */ /* 0x000fe40000800000 */
[----:B------:R-:W-:Y:S02]  /*8ee0*/  SEL R9, R2, RZ, P1 ;  /* 0x000000ff02097207 */ /* 0x000fe40000800000 */
[----:B------:R-:W-:-:S03]  /*8ef0*/  LOP3.LUT R12, R12, R3, RZ, 0x3c, !PT ;  /* 0x000000030c0c7212 */ /* 0x000fc600078e3cff */
[----:B------:R-:W-:Y:S01]  /*8f00*/  IMAD R6, R9, 0x8, R0 ;  /* 0x0000000809067824 */ /* 0x000fe200078e0200 */
[----:B------:R-:W-:Y:S01]  /*8f10*/  SHF.L.U32 R5, R12, 0x1f, RZ ;  /* 0x0000001f0c057819 */ /* 0x000fe200000006ff */
[----:B-1----:R-:W-:Y:S06]  /*8f20*/  @!P0 BRA `(.L_x_179) ;  /* 0x0000000c00548947 */ /* 0x002fec0003800000 */
.L_x_209:
[----:B------:R-:W1:Y:S01]  /*8f30*/  SYNCS.PHASECHK.TRANS64.TRYWAIT P0, [R6+URZ], R5 ;  /* 0x00000005060075a7 */ /* 0x000e62000800017f */
[----:B------:R-:W-:-:S05]  /*8f40*/  VIADD R2, R9, 0x1 ;  /* 0x0000000109027836 */ /* 0x000fca0000000000 */
[----:B------:R-:W-:-:S04]  /*8f50*/  ISETP.NE.AND P1, PT, R2, 0x15, PT ;  /* 0x000000150200780c */ /* 0x000fc80003f25270 */
[----:B------:R-:W-:Y:S02]  /*8f60*/  SEL R3, RZ, 0x1, P1 ;  /* 0x00000001ff037807 */ /* 0x000fe40000800000 */
[----:B0-----:R-:W-:Y:S02]  /*8f70*/  SEL R7, R2, RZ, P1 ;  /* 0x000000ff02077207 */ /* 0x001fe40000800000 */
[----:B------:R-:W-:-:S03]  /*8f80*/  LOP3.LUT R12, R12, R3, RZ, 0x3c, !PT ;  /* 0x000000030c0c7212 */ /* 0x000fc600078e3cff */
[----:B------:R-:W-:Y:S01]  /*8f90*/  IMAD R9, R7, 0x8, R0 ;  /* 0x0000000807097824 */ /* 0x000fe200078e0200 */
[----:B------:R-:W-:Y:S01]  /*8fa0*/  SHF.L.U32 R4, R12, 0x1f, RZ ;  /* 0x0000001f0c047819 */ /* 0x000fe200000006ff */
[----:B-1----:R-:W-:Y:S06]  /*8fb0*/  @!P0 BRA `(.L_x_180) ;  /* 0x0000000c00448947 */ /* 0x002fec0003800000 */
.L_x_210:
[----:B------:R-:W1:Y:S01]  /*8fc0*/  SYNCS.PHASECHK.TRANS64.TRYWAIT P0, [R9+URZ], R4 ;  /* 0x00000004090075a7 */ /* 0x000e62000800017f */
[----:B------:R-:W-:-:S05]  /*8fd0*/  VIADD R2, R7, 0x1 ;  /* 0x0000000107027836 */ /* 0x000fca0000000000 */
[----:B------:R-:W-:-:S04]  /*8fe0*/  ISETP.NE.AND P1, PT, R2, 0x15, PT ;  /* 0x000000150200780c */ /* 0x000fc80003f25270 */
[----:B------:R-:W-:Y:S02]  /*8ff0*/  SEL R3, RZ, 0x1, P1 ;  /* 0x00000001ff037807 */ /* 0x000fe40000800000 */
[----:B------:R-:W-:Y:S02]  /*9000*/  SEL R7, R2, RZ, P1 ;  /* 0x000000ff02077207 */ /* 0x000fe40000800000 */
[----:B------:R-:W-:-:S03]  /*9010*/  LOP3.LUT R12, R12, R3, RZ, 0x3c, !PT ;  /* 0x000000030c0c7212 */ /* 0x000fc600078e3cff */
[----:B0-----:R-:W-:Y:S01]  /*9020*/  IMAD R6, R7, 0x8, R0 ;  /* 0x0000000807067824 */ /* 0x001fe200078e0200 */
[----:B------:R-:W-:Y:S01]  /*9030*/  SHF.L.U32 R5, R12, 0x1f, RZ ;  /* 0x0000001f0c057819 */ /* 0x000fe200000006ff */
[----:B-1----:R-:W-:Y:S06]  /*9040*/  @!P0 BRA `(.L_x_181) ;  /* 0x0000000c00348947 */ /* 0x002fec0003800000 */
.L_x_211:
        /* <DEDUP_REMOVED lines=9> */
.L_x_212:
        /* <DEDUP_REMOVED lines=9> */
.L_x_213:
        /* <DEDUP_REMOVED lines=9> */
.L_x_214:
        /* <DEDUP_REMOVED lines=9> */
.L_x_215:
        /* <DEDUP_REMOVED lines=9> */
.L_x_216:
        /* <DEDUP_REMOVED lines=9> */
.L_x_217:
        /* <DEDUP_REMOVED lines=9> */
.L_x_218:
        /* <DEDUP_REMOVED lines=9> */
.L_x_219:
        /* <DEDUP_REMOVED lines=9> */
.L_x_220:
        /* <DEDUP_REMOVED lines=9> */
.L_x_221:
        /* <DEDUP_REMOVED lines=9> */
.L_x_222:
        /* <DEDUP_REMOVED lines=9> */
.L_x_223:
        /* <DEDUP_REMOVED lines=9> */
.L_x_224:
[----:B------:R-:W1:Y:S01]  /*97a0*/  SYNCS.PHASECHK.TRANS64.TRYWAIT P0, [R9+URZ], R4 ;  /* 0x00000004090075a7 */ /* 0x000e62000800017f */
[----:B------:R-:W-:-:S05]  /*97b0*/  VIADD R2, R7, 0x1 ;  /* 0x0000000107027836 */ /* 0x000fca0000000000 */
[----:B------:R-:W-:-:S04]  /*97c0*/  ISETP.NE.AND P1, PT, R2, 0x15, PT ;  /* 0x000000150200780c */ /* 0x000fc80003f25270 */
[----:B------:R-:W-:Y:S02]  /*97d0*/  SEL R3, RZ, 0x1, P1 ;  /* 0x00000001ff037807 */ /* 0x000fe40000800000 */
[----:B------:R-:W-:Y:S02]  /*97e0*/  SEL R7, R2, RZ, P1 ;  /* 0x000000ff02077207 */ /* 0x000fe40000800000 */
[----:B------:R-:W-:-:S03]  /*97f0*/  LOP3.LUT R12, R12, R3, RZ, 0x3c, !PT ;  /* 0x000000030c0c7212 */ /* 0x000fc600078e3cff */
[----:B------:R-:W-:Y:S01]  /*9800*/  IMAD R8, R7, 0x8, R0 ;  /* 0x0000000807087824 */ /* 0x000fe200078e0200 */
[----:B0-----:R-:W-:Y:S01]  /*9810*/  SHF.L.U32 R5, R12, 0x1f, RZ ;  /* 0x0000001f0c057819 */ /* 0x001fe200000006ff */
[----:B-1----:R-:W-:Y:S06]  /*9820*/  @!P0 BRA `(.L_x_195) ;  /* 0x0000000800548947 */ /* 0x002fec0003800000 */
.L_x_225:
[----:B------:R-:W1:Y:S01]  /*9830*/  SYNCS.PHASECHK.TRANS64.TRYWAIT P0, [R8+URZ], R5 ;  /* 0x00000005080075a7 */ /* 0x000e62000800017f */
[----:B------:R-:W-:-:S05]  /*9840*/  VIADD R2, R7, 0x1 ;  /* 0x0000000107027836 */ /* 0x000fca0000000000 */
[----:B------:R-:W-:-:S04]  /*9850*/  ISETP.NE.AND P1, PT, R2, 0x15, PT ;  /* 0x000000150200780c */ /* 0x000fc80003f25270 */
[----:B------:R-:W-:Y:S02]  /*9860*/  SEL R3, RZ, 0x1, P1 ;  /* 0x00000001ff037807 */ /* 0x000fe40000800000 */
[----:B------:R-:W-:Y:S02]  /*9870*/  SEL R7, R2, RZ, P1 ;  /* 0x000000ff02077207 */ /* 0x000fe40000800000 */
[----:B0-----:R-:W-:-:S03]  /*9880*/  LOP3.LUT R9, R12, R3, RZ, 0x3c, !PT ;  /* 0x000000030c097212 */ /* 0x001fc600078e3cff */
[----:B------:R-:W-:Y:S01]  /*9890*/  IMAD R11, R7, 0x8, R0 ;  /* 0x00000008070b7824 */ /* 0x000fe200078e0200 */
[----:B------:R-:W-:Y:S01]  /*98a0*/  SHF.L.U32 R6, R9, 0x1f, RZ ;  /* 0x0000001f09067819 */ /* 0x000fe200000006ff */
[----:B-1----:R-:W-:Y:S06]  /*98b0*/  @!P0 BRA `(.L_x_196) ;  /* 0x0000000800448947 */ /* 0x002fec0003800000 */
.L_x_226:
[----:B------:R-:W1:Y:S01]  /*98c0*/  SYNCS.PHASECHK.TRANS64.TRYWAIT P0, [R11+URZ], R6 ;  /* 0x000000060b0075a7 */ /* 0x000e62000800017f */
[----:B------:R-:W-:-:S05]  /*98d0*/  VIADD R2, R7, 0x1 ;  /* 0x0000000107027836 */ /* 0x000fca0000000000 */
[----:B------:R-:W-:-:S04]  /*98e0*/  ISETP.NE.AND P1, PT, R2, 0x15, PT ;  /* 0x000000150200780c */ /* 0x000fc80003f25270 */
[----:B------:R-:W-:Y:S02]  /*98f0*/  SEL R4, RZ, 0x1, P1 ;  /* 0x00000001ff047807 */ /* 0x000fe40000800000 */
[----:B------:R-:W-:Y:S02]  /*9900*/  SEL R3, R2, RZ, P1 ;  /* 0x000000ff02037207 */ /* 0x000fe40000800000 */
[----:B------:R-:W-:Y:S01]  /*9910*/  LOP3.LUT R4, R9, R4, RZ, 0x3c, !PT ;  /* 0x0000000409047212 */ /* 0x000fe200078e3cff */
[----:B-1----:R-:W-:Y:S06]  /*9920*/  @!P0 BRA `(.L_x_197) ;  /* 0x00000008003c8947 */ /* 0x002fec0003800000 */
.L_x_227:
[----:B------:R-:W-:Y:S01]  /*9930*/  IMAD R3, R3, 0x8, R0 ;  /* 0x0000000803037824 */ /* 0x000fe200078e0200 */
[----:B------:R-:W-:-:S07]  /*9940*/  SHF.L.U32 R0, R4, 0x1f, RZ ;  /* 0x0000001f04007819 */ /* 0x000fce00000006ff */
.L_x_198:
[----:B--2---:R2:W3:Y:S02]  /*9950*/  SYNCS.PHASECHK.TRANS64.TRYWAIT P0, [R3+URZ], R0 ;  /* 0x00000000030075a7 */ /* 0x0044e4000800017f */
[----:B---3--:R-:W-:Y:S05]  /*9960*/  @!P0 NANOSLEEP.SYNCS 0x989680 ;  /* 0x009896800000895d */ /* 0x008fea0003900000 */
[----:B------:R-:W3:Y:S02]  /*9970*/  @!P0 SYNCS.PHASECHK.TRANS64 P0, [R3+URZ], R0 ;  /* 0x00000000030085a7 */ /* 0x000ee4000800007f */
[----:B---3--:R-:W-:Y:S05]  /*9980*/  @!P0 BRA `(.L_x_198) ;  /* 0xfffffffc00f08947 */ /* 0x008fea000383ffff */
.L_x_176:
[----:B------:R-:W-:Y:S05]  /*9990*/  BSYNC B0 ;  /* 0x0000000000007941 */ /* 0x000fea0003800000 */
.L_x_175:
[----:B------:R-:W-:Y:S05]  /*99a0*/  EXIT ;  /* 0x000000000000794d */ /* 0x000fea0003800000 */
.L_x_20:
[----:B0-----:R-:W-:-:S04]  /*99b0*/  IMAD.U32 R23, RZ, RZ, UR13 ;  /* 0x0000000dff177e24 */ /* 0x001fc8000f8e00ff */
[----:B------:R0:W1:Y:S03]  /*99c0*/  SYNCS.PHASECHK.TRANS64.TRYWAIT P1, [R23+URZ+-0x8], R16 ;  /* 0xfffff810170075a7 */ /* 0x000066000802017f */
[----:B-1----:R-:W-:Y:S05]  /*99d0*/  @!P1 NANOSLEEP.SYNCS 0x989680 ;  /* 0x009896800000995d */ /* 0x002fea0003900000 */
[----:B------:R-:W1:Y:S02]  /*99e0*/  @!P1 SYNCS.PHASECHK.TRANS64 P1, [R23+URZ+-0x8], R16 ;  /* 0xfffff810170095a7 */ /* 0x000e64000802007f */
[----:B-1----:R-:W-:Y:S05]  /*99f0*/  @!P1 BRA `(.L_x_20) ;  /* 0xfffffffc00ec9947 */ /* 0x002fea000383ffff */
[----:B------:R-:W-:Y:S05]  /*9a00*/  BRA `(.L_x_199) ;  /* 0xffffff7c00c87947 */ /* 0x000fea000383ffff */
.L_x_25:
[----:B-1----:R-:W-:-:S04]  /*9a10*/  IMAD.U32 R206, RZ, RZ, UR8 ;  /* 0x00000008ffce7e24 */ /* 0x002fc8000f8e00ff */
[----:B------:R1:W4:Y:S03]  /*9a20*/  SYNCS.PHASECHK.TRANS64.TRYWAIT P1, [R206+URZ], R97 ;  /* 0x00000061ce0075a7 */ /* 0x000326000802017f */
[----:B----4-:R-:W-:Y:S05]  /*9a30*/  @!P1 NANOSLEEP.SYNCS 0x989680 ;  /* 0x009896800000995d */ /* 0x010fea0003900000 */
[----:B------:R-:W4:Y:S02]  /*9a40*/  @!P1 SYNCS.PHASECHK.TRANS64 P1, [R206+URZ], R97 ;  /* 0x00000061ce0095a7 */ /* 0x000f24000802007f */
[----:B----4-:R-:W-:Y:S05]  /*9a50*/  @!P1 BRA `(.L_x_25) ;  /* 0xfffffffc00ec9947 */ /* 0x010fea000383ffff */
[----:B------:R-:W-:Y:S05]  /*9a60*/  BRA `(.L_x_24) ;  /* 0xffffff8400807947 */ /* 0x000fea000383ffff */
.L_x_31:
[----:B0-----:R-:W-:-:S04]  /*9a70*/  IMAD.U32 R24, RZ, RZ, UR13 ;  /* 0x0000000dff187e24 */ /* 0x001fc8000f8e00ff */
[----:B------:R0:W1:Y:S03]  /*9a80*/  SYNCS.PHASECHK.TRANS64.TRYWAIT P1, [R24+URZ+0x8], R95 ;  /* 0x0000085f180075a7 */ /* 0x000066000802017f */
[----:B-1----:R-:W-:Y:S05]  /*9a90*/  @!P1 NANOSLEEP.SYNCS 0x989680 ;  /* 0x009896800000995d */ /* 0x002fea0003900000 */
[----:B------:R-:W1:Y:S02]  /*9aa0*/  @!P1 SYNCS.PHASECHK.TRANS64 P1, [R24+URZ+0x8], R95 ;  /* 0x0000085f180095a7 */ /* 0x000e64000802007f */
[----:B-1----:R-:W-:Y:S05]  /*9ab0*/  @!P1 BRA `(.L_x_31) ;  /* 0xfffffffc00ec9947 */ /* 0x002fea000383ffff */
[----:B------:R-:W-:Y:S05]  /*9ac0*/  BRA `(.L_x_200) ;  /* 0xffffff9000987947 */ /* 0x000fea000383ffff */
.L_x_162:
[----:B------:R-:W-:Y:S01]  /*9ad0*/  BSSY B1, `(.L_x_201) ;  /* 0x0000006000017945 */ /* 0x000fe20003800000 */
[----:B------:R-:W-:-:S07]  /*9ae0*/  IMAD.MOV.U32 R10, RZ, RZ, -0x1 ;  /* 0xffffffffff0a7424 */ /* 0x000fce00078e00ff */
[----:B------:R-:W-:Y:S05]  /*9af0*/  WARPSYNC.COLLECTIVE R10, `(.L_x_202) ;  /* 0x000000000a0c7348 */ /* 0x000fea0003c00000 */
[----:B------:R-:W-:Y:S02]  /*9b00*/  ELECT P1, UR62, PT ;  /* 0x00000000003e782f */ /* 0x000fe40003820000 */
[----:B------:R-:W-:Y:S01]  /*9b10*/  MOV R10, UR62 ;  /* 0x0000003e000a7c02 */ /* 0x000fe20008000f00 */
[----:B------:R-:W-:Y:S10]  /*9b20*/  ENDCOLLECTIVE ;  /* 0x000000000000791b */ /* 0x000ff40003800000 */
.L_x_202:
[----:B------:R-:W-:Y:S05]  /*9b30*/  BSYNC B1 ;  /* 0x0000000000017941 */ /* 0x000fea0003800000 */
.L_x_201:
[----:B------:R-:W-:Y:S05]  /*9b40*/  BRA `(.L_x_203) ;  /* 0xffffffe400787947 */ /* 0x000fea000383ffff */
.L_x_165:
[----:B-1----:R1:W2:Y:S02]  /*9b50*/  SYNCS.PHASECHK.TRANS64.TRYWAIT P1, [R20+URZ+0xa8], R11 ;  /* 0x0000a80b140075a7 */ /* 0x0022a4000802017f */
[----:B--2---:R-:W-:Y:S05]  /*9b60*/  @!P1 NANOSLEEP.SYNCS 0x989680 ;  /* 0x009896800000995d */ /* 0x004fea0003900000 */
[----:B------:R-:W2:Y:S02]  /*9b70*/  @!P1 SYNCS.PHASECHK.TRANS64 P1, [R20+URZ+0xa8], R11 ;  /* 0x0000a80b140095a7 */ /* 0x000ea4000802007f */
[----:B--2---:R-:W-:Y:S05]  /*9b80*/  @!P1 BRA `(.L_x_165) ;  /* 0xfffffffc00f09947 */ /* 0x004fea000383ffff */
[----:B------:R-:W-:Y:S05]  /*9b90*/  BRA `(.L_x_204) ;  /* 0xffffffe400b07947 */ /* 0x000fea000383ffff */
.L_x_174:
[----:B------:R-:W-:Y:S01]  /*9ba0*/  BSSY B0, `(.L_x_205) ;  /* 0x0000006000007945 */ /* 0x000fe20003800000 */
[----:B------:R-:W-:-:S07]  /*9bb0*/  IMAD.MOV.U32 R10, RZ, RZ, -0x1 ;  /* 0xffffffffff0a7424 */ /* 0x000fce00078e00ff */
[----:B------:R-:W-:Y:S05]  /*9bc0*/  WARPSYNC.COLLECTIVE R10, `(.L_x_206) ;  /* 0x000000000a0c7348 */ /* 0x000fea0003c00000 */
[----:B------:R-:W-:Y:S02]  /*9bd0*/  ELECT P1, UR62, PT ;  /* 0x00000000003e782f */ /* 0x000fe40003820000 */
[----:B------:R-:W-:Y:S01]  /*9be0*/  MOV R10, UR62 ;  /* 0x0000003e000a7c02 */ /* 0x000fe20008000f00 */
[----:B------:R-:W-:Y:S10]  /*9bf0*/  ENDCOLLECTIVE ;  /* 0x000000000000791b */ /* 0x000ff40003800000 */
.L_x_206:
[----:B------:R-:W-:Y:S05]  /*9c00*/  BSYNC B0 ;  /* 0x0000000000007941 */ /* 0x000fea0003800000 */
.L_x_205:
[----:B------:R-:W-:Y:S01]  /*9c10*/  PLOP3.LUT P0, PT, P1, PT, PT, 0x80, 0x0 ;  /* 0x000000000000781c */ /* 0x000fe20000f0f070 */
[----:B------:R-:W-:-:S12]  /*9c20*/  BRA `(.L_x_207) ;  /* 0xfffffff000487947 */ /* 0x000fd8000383ffff */
.L_x_178:
[----:B0-----:R0:W1:Y:S02]  /*9c30*/  SYNCS.PHASECHK.TRANS64.TRYWAIT P0, [R5+URZ], R2 ;  /* 0x00000002050075a7 */ /* 0x001064000800017f */
[----:B-1----:R-:W-:Y:S05]  /*9c40*/  @!P0 NANOSLEEP.SYNCS 0x989680 ;  /* 0x009896800000895d */ /* 0x002fea0003900000 */
[----:B------:R-:W1:Y:S02]  /*9c50*/  @!P0 SYNCS.PHASECHK.TRANS64 P0, [R5+URZ], R2 ;  /* 0x00000002050085a7 */ /* 0x000e64000800007f */
[----:B-1----:R-:W-:Y:S05]  /*9c60*/  @!P0 BRA `(.L_x_178) ;  /* 0xfffffffc00f08947 */ /* 0x002fea000383ffff */
[----:B------:R-:W-:Y:S05]  /*9c70*/  BRA `(.L_x_208) ;  /* 0xfffffff000887947 */ /* 0x000fea000383ffff */
.L_x_179:
[----:B0-----:R0:W1:Y:S02]  /*9c80*/  SYNCS.PHASECHK.TRANS64.TRYWAIT P0, [R7+URZ], R4 ;  /* 0x00000004070075a7 */ /* 0x001064000800017f */
[----:B-1----:R-:W-:Y:S05]  /*9c90*/  @!P0 NANOSLEEP.SYNCS 0x989680 ;  /* 0x009896800000895d */ /* 0x002fea0003900000 */
[----:B------:R-:W1:Y:S02]  /*9ca0*/  @!P0 SYNCS.PHASECHK.TRANS64 P0, [R7+URZ], R4 ;  /* 0x00000004070085a7 */ /* 0x000e64000800007f */
[----:B-1----:R-:W-:Y:S05]  /*9cb0*/  @!P0 BRA `(.L_x_179) ;  /* 0xfffffffc00f08947 */ /* 0x002fea000383ffff */
[----:B------:R-:W-:Y:S05]  /*9cc0*/  BRA `(.L_x_209) ;  /* 0xfffffff000987947 */ /* 0x000fea000383ffff */
.L_x_180:
[----:B0-----:R0:W1:Y:S02]  /*9cd0*/  SYNCS.PHASECHK.TRANS64.TRYWAIT P0, [R6+URZ], R5 ;  /* 0x00000005060075a7 */ /* 0x001064000800017f */
[----:B-1----:R-:W-:Y:S05]  /*9ce0*/  @!P0 NANOSLEEP.SYNCS 0x989680 ;  /* 0x009896800000895d */ /* 0x002fea0003900000 */
[----:B------:R-:W1:Y:S02]  /*9cf0*/  @!P0 SYNCS.PHASECHK.TRANS64 P0, [R6+URZ], R5 ;  /* 0x00000005060085a7 */ /* 0x000e64000800007f */
[----:B-1----:R-:W-:Y:S05]  /*9d00*/  @!P0 BRA `(.L_x_180) ;  /* 0xfffffffc00f08947 */ /* 0x002fea000383ffff */
[----:B------:R-:W-:Y:S05]  /*9d10*/  BRA `(.L_x_210) ;  /* 0xfffffff000a87947 */ /* 0x000fea000383ffff */
.L_x_181:
[----:B0-----:R0:W1:Y:S02]  /*9d20*/  SYNCS.PHASECHK.TRANS64.TRYWAIT P0, [R9+URZ], R4 ;  /* 0x00000004090075a7 */ /* 0x001064000800017f */
[----:B-1----:R-:W-:Y:S05]  /*9d30*/  @!P0 NANOSLEEP.SYNCS 0x989680 ;  /* 0x009896800000895d */ /* 0x002fea0003900000 */
[----:B------:R-:W1:Y:S02]  /*9d40*/  @!P0 SYNCS.PHASECHK.TRANS64 P0, [R9+URZ], R4 ;  /* 0x00000004090085a7 */ /* 0x000e64000800007f */
[----:B-1----:R-:W-:Y:S05]  /*9d50*/  @!P0 BRA `(.L_x_181) ;  /* 0xfffffffc00f08947 */ /* 0x002fea000383ffff */
[----:B------:R-:W-:Y:S05]  /*9d60*/  BRA `(.L_x_211) ;  /* 0xfffffff000b87947 */ /* 0x000fea000383ffff */
.L_x_182:
[----:B0-----:R0:W1:Y:S02]  /*9d70*/  SYNCS.PHASECHK.TRANS64.TRYWAIT P0, [R6+URZ], R5 ;  /* 0x00000005060075a7 */ /* 0x001064000800017f */
[----:B-1----:R-:W-:Y:S05]  /*9d80*/  @!P0 NANOSLEEP.SYNCS 0x989680 ;  /* 0x009896800000895d */ /* 0x002fea0003900000 */
[----:B------:R-:W1:Y:S02]  /*9d90*/  @!P0 SYNCS.PHASECHK.TRANS64 P0, [R6+URZ], R5 ;  /* 0x00000005060085a7 */ /* 0x000e64000800007f */
[----:B-1----:R-:W-:Y:S05]  /*9da0*/  @!P0 BRA `(.L_x_182) ;  /* 0xfffffffc00f08947 */ /* 0x002fea000383ffff */
[----:B------:R-:W-:Y:S05]  /*9db0*/  BRA `(.L_x_212) ;  /* 0xfffffff000c87947 */ /* 0x000fea000383ffff */
.L_x_183:
[----:B0-----:R0:W1:Y:S02]  /*9dc0*/  SYNCS.PHASECHK.TRANS64.TRYWAIT P0, [R9+URZ], R4 ;  /* 0x00000004090075a7 */ /* 0x001064000800017f */
[----:B-1----:R-:W-:Y:S05]  /*9dd0*/  @!P0 NANOSLEEP.SYNCS 0x989680 ;  /* 0x009896800000895d */ /* 0x002fea0003900000 */
[----:B------:R-:W1:Y:S02]  /*9de0*/  @!P0 SYNCS.PHASECHK.TRANS64 P0, [R9+URZ], R4 ;  /* 0x00000004090085a7 */ /* 0x000e64000800007f */
[----:B-1----:R-:W-:Y:S05]  /*9df0*/  @!P0 BRA `(.L_x_183) ;  /* 0xfffffffc00f08947 */ /* 0x002fea000383ffff */
[----:B------:R-:W-:Y:S05]  /*9e00*/  BRA `(.L_x_213) ;  /* 0xfffffff000d87947 */ /* 0x000fea000383ffff */
.L_x_184:
[----:B0-----:R0:W1:Y:S02]  /*9e10*/  SYNCS.PHASECHK.TRANS64.TRYWAIT P0, [R6+URZ], R5 ;  /* 0x00000005060075a7 */ /* 0x001064000800017f */
[----:B-1----:R-:W-:Y:S05]  /*9e20*/  @!P0 NANOSLEEP.SYNCS 0x989680 ;  /* 0x009896800000895d */ /* 0x002fea0003900000 */
[----:B------:R-:W1:Y:S02]  /*9e30*/  @!P0 SYNCS.PHASECHK.TRANS64 P0, [R6+URZ], R5 ;  /* 0x00000005060085a7 */ /* 0x000e64000800007f */
[----:B-1----:R-:W-:Y:S05]  /*9e40*/  @!P0 BRA `(.L_x_184) ;  /* 0xfffffffc00f08947 */ /* 0x002fea000383ffff */
[----:B------:R-:W-:Y:S05]  /*9e50*/  BRA `(.L_x_214) ;  /* 0xfffffff000e87947 */ /* 0x000fea000383ffff */
.L_x_185:
[----:B0-----:R0:W1:Y:S02]  /*9e60*/  SYNCS.PHASECHK.TRANS64.TRYWAIT P0, [R9+URZ], R4 ;  /* 0x00000004090075a7 */ /* 0x001064000800017f */
[----:B-1----:R-:W-:Y:S05]  /*9e70*/  @!P0 NANOSLEEP.SYNCS 0x989680 ;  /* 0x009896800000895d */ /* 0x002fea0003900000 */
[----:B------:R-:W1:Y:S02]  /*9e80*/  @!P0 SYNCS.PHASECHK.TRANS64 P0, [R9+URZ], R4 ;  /* 0x00000004090085a7 */ /* 0x000e64000800007f */
[----:B-1----:R-:W-:Y:S05]  /*9e90*/  @!P0 BRA `(.L_x_185) ;  /* 0xfffffffc00f08947 */ /* 0x002fea000383ffff */
[----:B------:R-:W-:Y:S05]  /*9ea0*/  BRA `(.L_x_215) ;  /* 0xfffffff000f87947 */ /* 0x000fea000383ffff */
.L_x_186:
[----:B0-----:R0:W1:Y:S02]  /*9eb0*/  SYNCS.PHASECHK.TRANS64.TRYWAIT P0, [R6+URZ], R5 ;  /* 0x00000005060075a7 */ /* 0x001064000800017f */
[----:B-1----:R-:W-:Y:S05]  /*9ec0*/  @!P0 NANOSLEEP.SYNCS 0x989680 ;  /* 0x009896800000895d */ /* 0x002fea0003900000 */
[----:B------:R-:W1:Y:S02]  /*9ed0*/  @!P0 SYNCS.PHASECHK.TRANS64 P0, [R6+URZ], R5 ;  /* 0x00000005060085a7 */ /* 0x000e64000800007f */
[----:B-1----:R-:W-:Y:S05]  /*9ee0*/  @!P0 BRA `(.L_x_186) ;  /* 0xfffffffc00f08947 */ /* 0x002fea000383ffff */
[----:B------:R-:W-:Y:S05]  /*9ef0*/  BRA `(.L_x_216) ;  /* 0xfffffff400087947 */ /* 0x000fea000383ffff */
.L_x_187:
[----:B0-----:R0:W1:Y:S02]  /*9f00*/  SYNCS.PHASECHK.TRANS64.TRYWAIT P0, [R9+URZ], R4 ;  /* 0x00000004090075a7 */ /* 0x001064000800017f */
[----:B-1----:R-:W-:Y:S05]  /*9f10*/  @!P0 NANOSLEEP.SYNCS 0x989680 ;  /* 0x009896800000895d */ /* 0x002fea0003900000 */
[----:B------:R-:W1:Y:S02]  /*9f20*/  @!P0 SYNCS.PHASECHK.TRANS64 P0, [R9+URZ], R4 ;  /* 0x00000004090085a7 */ /* 0x000e64000800007f */
[----:B-1----:R-:W-:Y:S05]  /*9f30*/  @!P0 BRA `(.L_x_187) ;  /* 0xfffffffc00f08947 */ /* 0x002fea000383ffff */
[----:B------:R-:W-:Y:S05]  /*9f40*/  BRA `(.L_x_217) ;  /* 0xfffffff400187947 */ /* 0x000fea000383ffff */
.L_x_188:
[----:B0-----:R0:W1:Y:S02]  /*9f50*/  SYNCS.PHASECHK.TRANS64.TRYWAIT P0, [R6+URZ], R5 ;  /* 0x00000005060075a7 */ /* 0x001064000800017f */
[----:B-1----:R-:W-:Y:S05]  /*9f60*/  @!P0 NANOSLEEP.SYNCS 0x989680 ;  /* 0x009896800000895d */ /* 0x002fea0003900000 */
[----:B------:R-:W1:Y:S02]  /*9f70*/  @!P0 SYNCS.PHASECHK.TRANS64 P0, [R6+URZ], R5 ;  /* 0x00000005060085a7 */ /* 0x000e64000800007f */
[----:B-1----:R-:W-:Y:S05]  /*9f80*/  @!P0 BRA `(.L_x_188) ;  /* 0xfffffffc00f08947 */ /* 0x002fea000383ffff */
[----:B------:R-:W-:Y:S05]  /*9f90*/  BRA `(.L_x_218) ;  /* 0xfffffff400287947 */ /* 0x000fea000383ffff */
.L_x_189:
[----:B0-----:R0:W1:Y:S02]  /*9fa0*/  SYNCS.PHASECHK.TRANS64.TRYWAIT P0, [R9+URZ], R4 ;  /* 0x00000004090075a7 */ /* 0x001064000800017f */
[----:B-1----:R-:W-:Y:S05]  /*9fb0*/  @!P0 NANOSLEEP.SYNCS 0x989680 ;  /* 0x009896800000895d */ /* 0x002fea0003900000 */
[----:B------:R-:W1:Y:S02]  /*9fc0*/  @!P0 SYNCS.PHASECHK.TRANS64 P0, [R9+URZ], R4 ;  /* 0x00000004090085a7 */ /* 0x000e64000800007f */
[----:B-1----:R-:W-:Y:S05]  /*9fd0*/  @!P0 BRA `(.L_x_189) ;  /* 0xfffffffc00f08947 */ /* 0x002fea000383ffff */
[----:B------:R-:W-:Y:S05]  /*9fe0*/  BRA `(.L_x_219) ;  /* 0xfffffff400387947 */ /* 0x000fea000383ffff */
.L_x_190:
[----:B0-----:R0:W1:Y:S02]  /*9ff0*/  SYNCS.PHASECHK.TRANS64.TRYWAIT P0, [R6+URZ], R5 ;  /* 0x00000005060075a7 */ /* 0x001064000800017f */
[----:B-1----:R-:W-:Y:S05]  /*a000*/  @!P0 NANOSLEEP.SYNCS 0x989680 ;  /* 0x009896800000895d */ /* 0x002fea0003900000 */
[----:B------:R-:W1:Y:S02]  /*a010*/  @!P0 SYNCS.PHASECHK.TRANS64 P0, [R6+URZ], R5 ;  /* 0x00000005060085a7 */ /* 0x000e64000800007f */
[----:B-1----:R-:W-:Y:S05]  /*a020*/  @!P0 BRA `(.L_x_190) ;  /* 0xfffffffc00f08947 */ /* 0x002fea000383ffff */
[----:B------:R-:W-:Y:S05]  /*a030*/  BRA `(.L_x_220) ;  /* 0xfffffff400487947 */ /* 0x000fea000383ffff */
.L_x_191:
[----:B0-----:R0:W1:Y:S02]  /*a040*/  SYNCS.PHASECHK.TRANS64.TRYWAIT P0, [R9+URZ], R4 ;  /* 0x00000004090075a7 */ /* 0x001064000800017f */
[----:B-1----:R-:W-:Y:S05]  /*a050*/  @!P0 NANOSLEEP.SYNCS 0x989680 ;  /* 0x009896800000895d */ /* 0x002fea0003900000 */
[----:B------:R-:W1:Y:S02]  /*a060*/  @!P0 SYNCS.PHASECHK.TRANS64 P0, [R9+URZ], R4 ;  /* 0x00000004090085a7 */ /* 0x000e64000800007f */
[----:B-1----:R-:W-:Y:S05]  /*a070*/  @!P0 BRA `(.L_x_191) ;  /* 0xfffffffc00f08947 */ /* 0x002fea000383ffff */
[----:B------:R-:W-:Y:S05]  /*a080*/  BRA `(.L_x_221) ;  /* 0xfffffff400587947 */ /* 0x000fea000383ffff */
.L_x_192:
[----:B0-----:R0:W1:Y:S02]  /*a090*/  SYNCS.PHASECHK.TRANS64.TRYWAIT P0, [R6+URZ], R5 ;  /* 0x00000005060075a7 */ /* 0x001064000800017f */
[----:B-1----:R-:W-:Y:S05]  /*a0a0*/  @!P0 NANOSLEEP.SYNCS 0x989680 ;  /* 0x009896800000895d */ /* 0x002fea0003900000 */
[----:B------:R-:W1:Y:S02]  /*a0b0*/  @!P0 SYNCS.PHASECHK.TRANS64 P0, [R6+URZ], R5 ;  /* 0x00000005060085a7 */ /* 0x000e64000800007f */
[----:B-1----:R-:W-:Y:S05]  /*a0c0*/  @!P0 BRA `(.L_x_192) ;  /* 0xfffffffc00f08947 */ /* 0x002fea000383ffff */
[----:B------:R-:W-:Y:S05]  /*a0d0*/  BRA `(.L_x_222) ;  /* 0xfffffff400687947 */ /* 0x000fea000383ffff */
.L_x_193:
[----:B0-----:R0:W1:Y:S02]  /*a0e0*/  SYNCS.PHASECHK.TRANS64.TRYWAIT P0, [R9+URZ], R4 ;  /* 0x00000004090075a7 */ /* 0x001064000800017f */
[----:B-1----:R-:W-:Y:S05]  /*a0f0*/  @!P0 NANOSLEEP.SYNCS 0x989680 ;  /* 0x009896800000895d */ /* 0x002fea0003900000 */
[----:B------:R-:W1:Y:S02]  /*a100*/  @!P0 SYNCS.PHASECHK.TRANS64 P0, [R9+URZ], R4 ;  /* 0x00000004090085a7 */ /* 0x000e64000800007f */
[----:B-1----:R-:W-:Y:S05]  /*a110*/  @!P0 BRA `(.L_x_193) ;  /* 0xfffffffc00f08947 */ /* 0x002fea000383ffff */
[----:B------:R-:W-:Y:S05]  /*a120*/  BRA `(.L_x_223) ;  /* 0xfffffff400787947 */ /* 0x000fea000383ffff */
.L_x_194:
[----:B0-----:R0:W1:Y:S02]  /*a130*/  SYNCS.PHASECHK.TRANS64.TRYWAIT P0, [R6+URZ], R5 ;  /* 0x00000005060075a7 */ /* 0x001064000800017f */
[----:B-1----:R-:W-:Y:S05]  /*a140*/  @!P0 NANOSLEEP.SYNCS 0x989680 ;  /* 0x009896800000895d */ /* 0x002fea0003900000 */
[----:B------:R-:W1:Y:S02]  /*a150*/  @!P0 SYNCS.PHASECHK.TRANS64 P0, [R6+URZ], R5 ;  /* 0x00000005060085a7 */ /* 0x000e64000800007f */
[----:B-1----:R-:W-:Y:S05]  /*a160*/  @!P0 BRA `(.L_x_194) ;  /* 0xfffffffc00f08947 */ /* 0x002fea000383ffff */
[----:B------:R-:W-:Y:S05]  /*a170*/  BRA `(.L_x_224) ;  /* 0xfffffff400887947 */ /* 0x000fea000383ffff */
.L_x_195:
[----:B0-----:R0:W1:Y:S02]  /*a180*/  SYNCS.PHASECHK.TRANS64.TRYWAIT P0, [R9+URZ], R4 ;  /* 0x00000004090075a7 */ /* 0x001064000800017f */
[----:B-1----:R-:W-:Y:S05]  /*a190*/  @!P0 NANOSLEEP.SYNCS 0x989680 ;  /* 0x009896800000895d */ /* 0x002fea0003900000 */
[----:B------:R-:W1:Y:S02]  /*a1a0*/  @!P0 SYNCS.PHASECHK.TRANS64 P0, [R9+URZ], R4 ;  /* 0x00000004090085a7 */ /* 0x000e64000800007f */
[----:B-1----:R-:W-:Y:S05]  /*a1b0*/  @!P0 BRA `(.L_x_195) ;  /* 0xfffffffc00f08947 */ /* 0x002fea000383ffff */
[----:B------:R-:W-:Y:S05]  /*a1c0*/  BRA `(.L_x_225) ;  /* 0xfffffff400987947 */ /* 0x000fea000383ffff */
.L_x_196:
[----:B0-----:R0:W1:Y:S02]  /*a1d0*/  SYNCS.PHASECHK.TRANS64.TRYWAIT P0, [R8+URZ], R5 ;  /* 0x00000005080075a7 */ /* 0x001064000800017f */
[----:B-1----:R-:W-:Y:S05]  /*a1e0*/  @!P0 NANOSLEEP.SYNCS 0x989680 ;  /* 0x009896800000895d */ /* 0x002fea0003900000 */
[----:B------:R-:W1:Y:S02]  /*a1f0*/  @!P0 SYNCS.PHASECHK.TRANS64 P0, [R8+URZ], R5 ;  /* 0x00000005080085a7 */ /* 0x000e64000800007f */
[----:B-1----:R-:W-:Y:S05]  /*a200*/  @!P0 BRA `(.L_x_196) ;  /* 0xfffffffc00f08947 */ /* 0x002fea000383ffff */
[----:B------:R-:W-:Y:S05]  /*a210*/  BRA `(.L_x_226) ;  /* 0xfffffff400a87947 */ /* 0x000fea000383ffff */
.L_x_197:
[----:B-1----:R1:W2:Y:S02]  /*a220*/  SYNCS.PHASECHK.TRANS64.TRYWAIT P0, [R11+URZ], R6 ;  /* 0x000000060b0075a7 */ /* 0x0022a4000800017f */
[----:B--2---:R-:W-:Y:S05]  /*a230*/  @!P0 NANOSLEEP.SYNCS 0x989680 ;  /* 0x009896800000895d */ /* 0x004fea0003900000 */
[----:B------:R-:W2:Y:S02]  /*a240*/  @!P0 SYNCS.PHASECHK.TRANS64 P0, [R11+URZ], R6 ;  /* 0x000000060b0085a7 */ /* 0x000ea4000800007f */
[----:B--2---:R-:W-:Y:S05]  /*a250*/  @!P0 BRA `(.L_x_197) ;  /* 0xfffffffc00f08947 */ /* 0x004fea000383ffff */
[----:B------:R-:W-:Y:S05]  /*a260*/  BRA `(.L_x_227) ;  /* 0xfffffff400b07947 */ /* 0x000fea000383ffff */
.L_x_228:
[----:B------:R-:W-:-:S00]  /*a270*/  BRA `(.L_x_228) ;  /* 0xfffffffc00fc7947 */ /* 0x000fc0000383ffff */
[----:B------:R-:W-:-:S00]  /*a280*/  NOP ;  /* 0x0000000000007918 */ /* 0x000fc00000000000 */
[----:B------:R-:W-:-:S00]  /*a290*/  NOP ;  /* 0x0000000000007918 */ /* 0x000fc00000000000 */
[----:B------:R-:W-:-:S00]  /*a2a0*/  NOP ;  /* 0x0000000000007918 */ /* 0x000fc00000000000 */
[----:B------:R-:W-:-:S00]  /*a2b0*/  NOP ;  /* 0x0000000000007918 */ /* 0x000fc00000000000 */
[----:B------:R-:W-:-:S00]  /*a2c0*/  NOP ;  /* 0x0000000000007918 */ /* 0x000fc00000000000 */
[----:B------:R-:W-:-:S00]  /*a2d0*/  NOP ;  /* 0x0000000000007918 */ /* 0x000fc00000000000 */
[----:B------:R-:W-:-:S00]  /*a2e0*/  NOP ;  /* 0x0000000000007918 */ /* 0x000fc00000000000 */
[----:B------:R-:W-:-:S00]  /*a2f0*/  NOP ;  /* 0x0000000000007918 */ /* 0x000fc00000000000 */
.L_x_229:


//--------------------- .nv.shared._ZN7cutlass13device_kernelINS_4gemm6kernel13GemmUniversalIN4cute5tupleIJiiiiEEENS1_10collective13CollectiveMmaINS1_43MainloopSm90TmaGmmaWarpSpecializedSparseFP8ILi21ENS5_IJNS4_1CILi1EEENSA_ILi2EEESB_EEENS1_32KernelTmaWarpSpecializedPingpongEEENS5_IJNSA_ILi64EEENSA_ILi128EEESG_EEENS_12float_e4m3_tENS5_IJNS4_6LayoutINS5_IJiNS5_IJSC_iEEEiEEENS5_IJlNS5_IJSB_SC_EEElEEEEENSK_INS5_IJNS5_IJSG_iEEESQ_iEEENS5_IJNS5_IJSG_NSA_ILi4096EEEEEENS5_IJSB_lEEElEEEEEEEESJ_NS5_IJlSB_lEEENS4_8TiledMMAINS4_8MMA_AtomIJNS4_4SM904GMMA6SPARSE32GMMA_64x128x64_F32E4M3E4M3_SS_TNILNS12_7ScaleInE1ELS15_1ELNS12_9SparseSelE0EEEEEENSK_INS5_IJSB_SB_SB_EEENS5_IJNSA_ILi0EEES1A_S1A_EEEEENS5_IJNS4_10UnderscoreES1D_S1D_EEEEENS4_23SM90_TMA_LOAD_MULTICASTENS4_14ComposedLayoutINS4_7SwizzleILi1ELi4ELi3EEENS4_25smem_sparse_ptr_flag_bitsILi2ELi8EEENSK_INS5_IJNS5_IJSB_NSA_ILi8EEEEEENS5_IJSC_NSA_ILi32EEEEEEEEENS5_IJNS5_IJS1A_SG_EEESN_EEEEEEEvNS4_8identityENS4_13SM90_TMA_LOADENS1H_INS1I_ILi2ELi4ELi3EEENS4_18smem_ptr_flag_bitsILi8EEENSK_INS5_IJS1M_SG_EEENS5_IJSG_SB_EEEEEEEvS1V_EENS_8epilogue10collective6detail29Sm90TmaWarpSpecializedAdapterINS26_15DefaultEpilogueIfNS5_IJSB_llEEES2A_NS25_6thread17LinearCombinationIfLi1EffLNS2B_9ScaleType4KindE0ELNS_15FloatRoundStyleE2EfEENS1_15EpilogueDefaultEEEEEvvEEEEvNT_6ParamsE --------------------------
	.section	.nv.shared._ZN7cutlass13device_kernelINS_4gemm6kernel13GemmUniversalIN4cute5tupleIJiiiiEEENS1_10collective13CollectiveMmaINS1_43MainloopSm90TmaGmmaWarpSpecializedSparseFP8ILi21ENS5_IJNS4_1CILi1EEENSA_ILi2EEESB_EEENS1_32KernelTmaWarpSpecializedPingpongEEENS5_IJNSA_ILi64EEENSA_ILi128EEESG_EEENS_12float_e4m3_tENS5_IJNS4_6LayoutINS5_IJiNS5_IJSC_iEEEiEEENS5_IJlNS5_IJSB_SC_EEElEEEEENSK_INS5_IJNS5_IJSG_iEEESQ_iEEENS5_IJNS5_IJSG_NSA_ILi4096EEEEEENS5_IJSB_lEEElEEEEEEEESJ_NS5_IJlSB_lEEENS4_8TiledMMAINS4_8MMA_AtomIJNS4_4SM904GMMA6SPARSE32GMMA_64x128x64_F32E4M3E4M3_SS_TNILNS12_7ScaleInE1ELS15_1ELNS12_9SparseSelE0EEEEEENSK_INS5_IJSB_SB_SB_EEENS5_IJNSA_ILi0EEES1A_S1A_EEEEENS5_IJNS4_10UnderscoreES1D_S1D_EEEEENS4_23SM90_TMA_LOAD_MULTICASTENS4_14ComposedLayoutINS4_7SwizzleILi1ELi4ELi3EEENS4_25smem_sparse_ptr_flag_bitsILi2ELi8EEENSK_INS5_IJNS5_IJSB_NSA_ILi8EEEEEENS5_IJSC_NSA_ILi32EEEEEEEEENS5_IJNS5_IJS1A_SG_EEESN_EEEEEEEvNS4_8identityENS4_13SM90_TMA_LOADENS1H_INS1I_ILi2ELi4ELi3EEENS4_18smem_ptr_flag_bitsILi8EEENSK_INS5_IJS1M_SG_EEENS5_IJSG_SB_EEEEEEEvS1V_EENS_8epilogue10collective6detail29Sm90TmaWarpSpecializedAdapterINS26_15DefaultEpilogueIfNS5_IJSB_llEEES2A_NS25_6thread17LinearCombinationIfLi1EffLNS2B_9ScaleType4KindE0ELNS_15FloatRoundStyleE2EfEENS1_15EpilogueDefaultEEEEEvvEEEEvNT_6ParamsE,"aw",@nobits
	.sectionflags	@""
	.align	16
	.zero		1024


//--------------------- .nv.shared.reserved.0     --------------------------
	.section	.nv.shared.reserved.0,"aw",@nobits
	.weak		__nv_reservedSMEM_offset_0_alias
	.size		__nv_reservedSMEM_offset_0_alias, 0, 0
	.other		__nv_reservedSMEM_offset_0_alias,@"STO_CUDA_RESERVED_SHARED STV_DEFAULT"
__nv_reservedSMEM_offset_0_alias:
	.zero		0


//--------------------- .nv.global                --------------------------
	.section	.nv.global,"aw",@nobits
.nv.global:
	.type		_ZN39_INTERNAL_22860145_4_k_cu_caf8eb50_33004cute1_E,@object
	.size		_ZN39_INTERNAL_22860145_4_k_cu_caf8eb50_33004cute1_E,(_ZN39_INTERNAL_22860145_4_k_cu_caf8eb50_33004cuda3std3__45__cpo6cbeginE - _ZN39_INTERNAL_22860145_4_k_cu_caf8eb50_33004cute1_E)
_ZN39_INTERNAL_22860145_4_k_cu_caf8eb50_33004cute1_E:
	.zero		1
	.type		_ZN39_INTERNAL_22860145_4_k_cu_caf8eb50_33004cuda3std3__45__cpo6cbeginE,@object
	.size		_ZN39_INTERNAL_22860145_4_k_cu_caf8eb50_33004cuda3std3__45__cpo6cbeginE,(_ZN39_INTERNAL_22860145_4_k_cu_caf8eb50_33004cuda3std3__48in_placeE - _ZN39_INTERNAL_22860145_4_k_cu_caf8eb50_33004cuda3std3__45__cpo6cbeginE)
_ZN39_INTERNAL_22860145_4_k_cu_caf8eb50_33004cuda3std3__45__cpo6cbeginE:
	.zero		1
	.type		_ZN39_INTERNAL_22860145_4_k_cu_caf8eb50_33004cuda3std3__48in_placeE,@object
	.size		_ZN39_INTERNAL_22860145_4_k_cu_caf8eb50_33004cuda3std3__48in_placeE,(_ZN39_INTERNAL_22860145_4_k_cu_caf8eb50_33004cuda3std6ranges3__45__cpo9iter_moveE - _ZN39_INTERNAL_22860145_4_k_cu_caf8eb50_33004cuda3std3__48in_placeE)
_ZN39_INTERNAL_22860145_4_k_cu_caf8eb50_33004cuda3std3__48in_placeE:
	.zero		1
	.type		_ZN39_INTERNAL_22860145_4_k_cu_caf8eb50_33004cuda3std6ranges3__45__cpo9iter_moveE,@object
	.size		_ZN39_INTERNAL_22860145_4_k_cu_caf8eb50_33004cuda3std6ranges3__45__cpo9iter_moveE,(_ZN39_INTERNAL_22860145_4_k_cu_caf8eb50_33004cuda3std3__45__cpo5beginE - _ZN39_INTERNAL_22860145_4_k_cu_caf8eb50_33004cuda3std6ranges3__45__cpo9iter_moveE)
_ZN39_INTERNAL_22860145_4_k_cu_caf8eb50_33004cuda3std6ranges3__45__cpo9iter_moveE:
	.zero		1
	.type		_ZN39_INTERNAL_22860145_4_k_cu_caf8eb50_33004cuda3std3__45__cpo5beginE,@object
	.size		_ZN39_INTERNAL_22860145_4_k_cu_caf8eb50_33004cuda3std3__45__cpo5beginE,(_ZN39_INTERNAL_22860145_4_k_cu_caf8eb50_33004cuda3std3__441_GLOBAL__N__22860145_4_k_cu_caf8eb50_33006ignoreE - _ZN39_INTERNAL_22860145_4_k_cu_caf8eb50_33004cuda3std3__45__cpo5beginE)
_ZN39_INTERNAL_22860145_4_k_cu_caf8eb50_33004cuda3std3__45__cpo5beginE:
	.zero		1
	.type		_ZN39_INTERNAL_22860145_4_k_cu_caf8eb50_33004cuda3std3__441_GLOBAL__N__22860145_4_k_cu_caf8eb50_33006ignoreE,@object
	.size		_ZN39_INTERNAL_22860145_4_k_cu_caf8eb50_33004cuda3std3__441_GLOBAL__N__22860145_4_k_cu_caf8eb50_33006ignoreE,(_ZN39_INTERNAL_22860145_4_k_cu_caf8eb50_33004cute7productE - _ZN39_INTERNAL_22860145_4_k_cu_caf8eb50_33004cuda3std3__441_GLOBAL__N__22860145_4_k_cu_caf8eb50_33006ignoreE)
_ZN39_INTERNAL_22860145_4_k_cu_caf8eb50_33004cuda3std3__441_GLOBAL__N__22860145_4_k_cu_caf8eb50_33006ignoreE:
	.zero		1
	.type		_ZN39_INTERNAL_22860145_4_k_cu_caf8eb50_33004cute7productE,@object
	.size		_ZN39_INTERNAL_22860145_4_k_cu_caf8eb50_33004cute7productE,(_ZN39_INTERNAL_22860145_4_k_cu_caf8eb50_33004cuda3std3__45__cpo3endE - _ZN39_INTERNAL_22860145_4_k_cu_caf8eb50_33004cute7productE)
_ZN39_INTERNAL_22860145_4_k_cu_caf8eb50_33004cute7productE:
	.zero		1
	.type		_ZN39_INTERNAL_22860145_4_k_cu_caf8eb50_33004cuda3std3__45__cpo3endE,@object
	.size		_ZN39_INTERNAL_22860145_4_k_cu_caf8eb50_33004cuda3std3__45__cpo3endE,(_ZN39_INTERNAL_22860145_4_k_cu_caf8eb50_33004cuda3std3__419piecewise_constructE - _ZN39_INTERNAL_22860145_4_k_cu_caf8eb50_33004cuda3std3__45__cpo3endE)
_ZN39_INTERNAL_22860145_4_k_cu_caf8eb50_33004cuda3std3__45__cpo3endE:
	.zero		1
	.type		_ZN39_INTERNAL_22860145_4_k_cu_caf8eb50_33004cuda3std3__419piecewise_constructE,@object
	.size		_ZN39_INTERNAL_22860145_4_k_cu_caf8eb50_33004cuda3std3__419piecewise_constructE,(_ZN39_INTERNAL_22860145_4_k_cu_caf8eb50_33004cuda3std3__45__cpo4cendE - _ZN39_INTERNAL_22860145_4_k_cu_caf8eb50_33004cuda3std3__419piecewise_constructE)
_ZN39_INTERNAL_22860145_4_k_cu_caf8eb50_33004cuda3std3__419piecewise_constructE:
	.zero		1
	.type		_ZN39_INTERNAL_22860145_4_k_cu_caf8eb50_33004cuda3std3__45__cpo4cendE,@object
	.size		_ZN39_INTERNAL_22860145_4_k_cu_caf8eb50_33004cuda3std3__45__cpo4cendE,(_ZN39_INTERNAL_22860145_4_k_cu_caf8eb50_33004cuda3std6ranges3__45__cpo4swapE - _ZN39_INTERNAL_22860145_4_k_cu_caf8eb50_33004cuda3std3__45__cpo4cendE)
_ZN39_INTERNAL_22860145_4_k_cu_caf8eb50_33004cuda3std3__45__cpo4cendE:
	.zero		1
	.type		_ZN39_INTERNAL_22860145_4_k_cu_caf8eb50_33004cuda3std6ranges3__45__cpo4swapE,@object
	.size		_ZN39_INTERNAL_22860145_4_k_cu_caf8eb50_33004cuda3std6ranges3__45__cpo4swapE,(.L_7 - _ZN39_INTERNAL_22860145_4_k_cu_caf8eb50_33004cuda3std6ranges3__45__cpo4swapE)
_ZN39_INTERNAL_22860145_4_k_cu_caf8eb50_33004cuda3std6ranges3__45__cpo4swapE:
	.zero		1
.L_7:


//--------------------- .nv.constant0._ZN7cutlass13device_kernelINS_4gemm6kernel13GemmUniversalIN4cute5tupleIJiiiiEEENS1_10collective13CollectiveMmaINS1_43MainloopSm90TmaGmmaWarpSpecializedSparseFP8ILi21ENS5_IJNS4_1CILi1EEENSA_ILi2EEESB_EEENS1_32KernelTmaWarpSpecializedPingpongEEENS5_IJNSA_ILi64EEENSA_ILi128EEESG_EEENS_12float_e4m3_tENS5_IJNS4_6LayoutINS5_IJiNS5_IJSC_iEEEiEEENS5_IJlNS5_IJSB_SC_EEElEEEEENSK_INS5_IJNS5_IJSG_iEEESQ_iEEENS5_IJNS5_IJSG_NSA_ILi4096EEEEEENS5_IJSB_lEEElEEEEEEEESJ_NS5_IJlSB_lEEENS4_8TiledMMAINS4_8MMA_AtomIJNS4_4SM904GMMA6SPARSE32GMMA_64x128x64_F32E4M3E4M3_SS_TNILNS12_7ScaleInE1ELS15_1ELNS12_9SparseSelE0EEEEEENSK_INS5_IJSB_SB_SB_EEENS5_IJNSA_ILi0EEES1A_S1A_EEEEENS5_IJNS4_10UnderscoreES1D_S1D_EEEEENS4_23SM90_TMA_LOAD_MULTICASTENS4_14ComposedLayoutINS4_7SwizzleILi1ELi4ELi3EEENS4_25smem_sparse_ptr_flag_bitsILi2ELi8EEENSK_INS5_IJNS5_IJSB_NSA_ILi8EEEEEENS5_IJSC_NSA_ILi32EEEEEEEEENS5_IJNS5_IJS1A_SG_EEESN_EEEEEEEvNS4_8identityENS4_13SM90_TMA_LOADENS1H_INS1I_ILi2ELi4ELi3EEENS4_18smem_ptr_flag_bitsILi8EEENSK_INS5_IJS1M_SG_EEENS5_IJSG_SB_EEEEEEEvS1V_EENS_8epilogue10collective6detail29Sm90TmaWarpSpecializedAdapterINS26_15DefaultEpilogueIfNS5_IJSB_llEEES2A_NS25_6thread17LinearCombinationIfLi1EffLNS2B_9ScaleType4KindE0ELNS_15FloatRoundStyleE2EfEENS1_15EpilogueDefaultEEEEEvvEEEEvNT_6ParamsE --------------------------
	.section	.nv.constant0._ZN7cutlass13device_kernelINS_4gemm6kernel13GemmUniversalIN4cute5tupleIJiiiiEEENS1_10collective13CollectiveMmaINS1_43MainloopSm90TmaGmmaWarpSpecializedSparseFP8ILi21ENS5_IJNS4_1CILi1EEENSA_ILi2EEESB_EEENS1_32KernelTmaWarpSpecializedPingpongEEENS5_IJNSA_ILi64EEENSA_ILi128EEESG_EEENS_12float_e4m3_tENS5_IJNS4_6LayoutINS5_IJiNS5_IJSC_iEEEiEEENS5_IJlNS5_IJSB_SC_EEElEEEEENSK_INS5_IJNS5_IJSG_iEEESQ_iEEENS5_IJNS5_IJSG_NSA_ILi4096EEEEEENS5_IJSB_lEEElEEEEEEEESJ_NS5_IJlSB_lEEENS4_8TiledMMAINS4_8MMA_AtomIJNS4_4SM904GMMA6SPARSE32GMMA_64x128x64_F32E4M3E4M3_SS_TNILNS12_7ScaleInE1ELS15_1ELNS12_9SparseSelE0EEEEEENSK_INS5_IJSB_SB_SB_EEENS5_IJNSA_ILi0EEES1A_S1A_EEEEENS5_IJNS4_10UnderscoreES1D_S1D_EEEEENS4_23SM90_TMA_LOAD_MULTICASTENS4_14ComposedLayoutINS4_7SwizzleILi1ELi4ELi3EEENS4_25smem_sparse_ptr_flag_bitsILi2ELi8EEENSK_INS5_IJNS5_IJSB_NSA_ILi8EEEEEENS5_IJSC_NSA_ILi32EEEEEEEEENS5_IJNS5_IJS1A_SG_EEESN_EEEEEEEvNS4_8identityENS4_13SM90_TMA_LOADENS1H_INS1I_ILi2ELi4ELi3EEENS4_18smem_ptr_flag_bitsILi8EEENSK_INS5_IJS1M_SG_EEENS5_IJSG_SB_EEEEEEEvS1V_EENS_8epilogue10collective6detail29Sm90TmaWarpSpecializedAdapterINS26_15DefaultEpilogueIfNS5_IJSB_llEEES2A_NS25_6thread17LinearCombinationIfLi1EffLNS2B_9ScaleType4KindE0ELNS_15FloatRoundStyleE2EfEENS1_15EpilogueDefaultEEEEEvvEEEEvNT_6ParamsE,"a",@progbits
	.sectionflags	@""
	.align	4
.nv.constant0._ZN7cutlass13device_kernelINS_4gemm6kernel13GemmUniversalIN4cute5tupleIJiiiiEEENS1_10collective13CollectiveMmaINS1_43MainloopSm90TmaGmmaWarpSpecializedSparseFP8ILi21ENS5_IJNS4_1CILi1EEENSA_ILi2EEESB_EEENS1_32KernelTmaWarpSpecializedPingpongEEENS5_IJNSA_ILi64EEENSA_ILi128EEESG_EEENS_12float_e4m3_tENS5_IJNS4_6LayoutINS5_IJiNS5_IJSC_iEEEiEEENS5_IJlNS5_IJSB_SC_EEElEEEEENSK_INS5_IJNS5_IJSG_iEEESQ_iEEENS5_IJNS5_IJSG_NSA_ILi4096EEEEEENS5_IJSB_lEEElEEEEEEEESJ_NS5_IJlSB_lEEENS4_8TiledMMAINS4_8MMA_AtomIJNS4_4SM904GMMA6SPARSE32GMMA_64x128x64_F32E4M3E4M3_SS_TNILNS12_7ScaleInE1ELS15_1ELNS12_9SparseSelE0EEEEEENSK_INS5_IJSB_SB_SB_EEENS5_IJNSA_ILi0EEES1A_S1A_EEEEENS5_IJNS4_10UnderscoreES1D_S1D_EEEEENS4_23SM90_TMA_LOAD_MULTICASTENS4_14ComposedLayoutINS4_7SwizzleILi1ELi4ELi3EEENS4_25smem_sparse_ptr_flag_bitsILi2ELi8EEENSK_INS5_IJNS5_IJSB_NSA_ILi8EEEEEENS5_IJSC_NSA_ILi32EEEEEEEEENS5_IJNS5_IJS1A_SG_EEESN_EEEEEEEvNS4_8identityENS4_13SM90_TMA_LOADENS1H_INS1I_ILi2ELi4ELi3EEENS4_18smem_ptr_flag_bitsILi8EEENSK_INS5_IJS1M_SG_EEENS5_IJSG_SB_EEEEEEEvS1V_EENS_8epilogue10collective6detail29Sm90TmaWarpSpecializedAdapterINS26_15DefaultEpilogueIfNS5_IJSB_llEEES2A_NS25_6thread17LinearCombinationIfLi1EffLNS2B_9ScaleType4KindE0ELNS_15FloatRoundStyleE2EfEENS1_15EpilogueDefaultEEEEEvvEEEEvNT_6ParamsE:
	.zero		1920


//--------------------- SYMBOLS --------------------------

	.type		.nv.reservedSmem.offset0,@object
	.size		.nv.reservedSmem.offset0,0x4
